//
// Generated by NVIDIA NVVM Compiler
//
// Compiler Build ID: CL-36424714
// Cuda compilation tools, release 13.0, V13.0.88
// Based on NVVM 20.0.0
//

.version 9.0
.target sm_100
.address_size 64

	// .globl	_Z20generate_data_kernelPdS_d
.func  (.param .b64 func_retval0) __internal_accurate_pow
(
	.param .b64 __internal_accurate_pow_param_0,
	.param .b64 __internal_accurate_pow_param_1
)
;
.global .align 4 .b8 precalc_xorwow_matrix[102400];
.global .align 4 .b8 precalc_xorwow_offset_matrix[102400];
.global .align 4 .b8 mrg32k3aM1[2304];
.global .align 4 .b8 mrg32k3aM2[2304];
.global .align 4 .b8 mrg32k3aM1SubSeq[2016];
.global .align 4 .b8 mrg32k3aM2SubSeq[2016];
.global .align 4 .b8 mrg32k3aM1Seq[2304];
.global .align 4 .b8 mrg32k3aM2Seq[2304];
.const .align 8 .b8 __cr_lgamma_table[72];

.visible .entry _Z20generate_data_kernelPdS_d(
	.param .u64 .ptr .align 1 _Z20generate_data_kernelPdS_d_param_0,
	.param .u64 .ptr .align 1 _Z20generate_data_kernelPdS_d_param_1,
	.param .f64 _Z20generate_data_kernelPdS_d_param_2
)
{


	ret;

}
	// .globl	_Z14get_acc_kernelPdS_S_di
.visible .entry _Z14get_acc_kernelPdS_S_di(
	.param .u64 .ptr .align 1 _Z14get_acc_kernelPdS_S_di_param_0,
	.param .u64 .ptr .align 1 _Z14get_acc_kernelPdS_S_di_param_1,
	.param .u64 .ptr .align 1 _Z14get_acc_kernelPdS_S_di_param_2,
	.param .f64 _Z14get_acc_kernelPdS_S_di_param_3,
	.param .u32 _Z14get_acc_kernelPdS_S_di_param_4
)
{
	.reg .pred 	%p<54>;
	.reg .b32 	%r<71>;
	.reg .b64 	%rd<17>;
	.reg .b64 	%fd<113>;

	ld.param.u64 	%rd7, [_Z14get_acc_kernelPdS_S_di_param_0];
	ld.param.u64 	%rd5, [_Z14get_acc_kernelPdS_S_di_param_1];
	ld.param.f64 	%fd40, [_Z14get_acc_kernelPdS_S_di_param_3];
	ld.param.u32 	%r21, [_Z14get_acc_kernelPdS_S_di_param_4];
	cvta.to.global.u64 	%rd1, %rd7;
	mov.u32 	%r22, %tid.x;
	mov.u32 	%r23, %ctaid.x;
	mov.u32 	%r24, %ntid.x;
	mad.lo.s32 	%r1, %r23, %r24, %r22;
	setp.lt.s32 	%p4, %r21, 1;
	mov.f64 	%fd107, 0d0000000000000000;
	mov.f64 	%fd108, %fd107;
	mov.f64 	%fd109, %fd107;
	@%p4 bra 	$L__BB1_28;
	mov.f64 	%fd43, 0d4000000000000000;
	{
	.reg .b32 %temp; 
	mov.b64 	{%temp, %r2}, %fd43;
	}
	and.b32  	%r3, %r2, 2146435072;
	setp.eq.s32 	%p5, %r3, 1062207488;
	setp.lt.s32 	%p7, %r2, 0;
	selp.b32 	%r4, 0, 2146435072, %p7;
	and.b32  	%r26, %r2, 2147483647;
	setp.ne.s32 	%p8, %r26, 1071644672;
	and.pred  	%p1, %p5, %p8;
	or.b32  	%r5, %r4, -2147483648;
	mov.f64 	%fd44, 0d3FB999999999999A;
	{
	.reg .b32 %temp; 
	mov.b64 	{%temp, %r27}, %fd44;
	}
	setp.lt.s32 	%p9, %r27, 0;
	and.pred  	%p2, %p9, %p5;
	mov.f64 	%fd45, 0dBFF8000000000000;
	{
	.reg .b32 %temp; 
	mov.b64 	{%temp, %r6}, %fd45;
	}
	and.b32  	%r7, %r6, 2146435072;
	setp.eq.s32 	%p10, %r7, 1073741824;
	setp.lt.s32 	%p11, %r6, 0;
	selp.b32 	%r8, 0, 2146435072, %p11;
	and.b32  	%r28, %r6, 2147483647;
	setp.ne.s32 	%p12, %r28, 1071644672;
	and.pred  	%p3, %p10, %p12;
	neg.s32 	%r70, %r21;
	neg.s32 	%r69, %r1;
	cvta.to.global.u64 	%rd16, %rd5;
	mov.f64 	%fd109, 0d0000000000000000;
	mov.b32 	%r68, 0;
	mov.f64 	%fd108, %fd109;
	mov.f64 	%fd107, %fd109;
$L__BB1_2:
	setp.eq.s32 	%p13, %r69, 0;
	@%p13 bra 	$L__BB1_27;
	setp.lt.s32 	%p14, %r2, 0;
	setp.eq.s32 	%p15, %r3, 1062207488;
	mul.wide.u32 	%rd8, %r68, 8;
	add.s64 	%rd9, %rd1, %rd8;
	ld.global.f64 	%fd46, [%rd9];
	mul.lo.s32 	%r29, %r1, 3;
	mul.wide.s32 	%rd10, %r29, 8;
	add.s64 	%rd11, %rd1, %rd10;
	ld.global.f64 	%fd47, [%rd11];
	sub.f64 	%fd4, %fd46, %fd47;
	ld.global.f64 	%fd48, [%rd9+8];
	ld.global.f64 	%fd49, [%rd11+8];
	sub.f64 	%fd5, %fd48, %fd49;
	ld.global.f64 	%fd50, [%rd9+16];
	ld.global.f64 	%fd51, [%rd11+16];
	sub.f64 	%fd6, %fd50, %fd51;
	{
	.reg .b32 %temp; 
	mov.b64 	{%temp, %r14}, %fd4;
	}
	abs.f64 	%fd7, %fd4;
	{ // callseq 0, 0
	.param .b64 param0;
	st.param.f64 	[param0], %fd7;
	.param .b64 param1;
	st.param.f64 	[param1], 0d4000000000000000;
	.param .b64 retval0;
	call.uni (retval0), 
	__internal_accurate_pow, 
	(
	param0, 
	param1
	);
	ld.param.f64 	%fd52, [retval0];
	} // callseq 0
	setp.lt.s32 	%p17, %r14, 0;
	neg.f64 	%fd54, %fd52;
	selp.f64 	%fd55, %fd54, %fd52, %p15;
	selp.f64 	%fd56, %fd55, %fd52, %p17;
	setp.eq.f64 	%p18, %fd4, 0d0000000000000000;
	selp.b32 	%r30, %r14, 0, %p15;
	or.b32  	%r31, %r30, 2146435072;
	selp.b32 	%r32, %r31, %r30, %p14;
	mov.b32 	%r33, 0;
	mov.b64 	%fd57, {%r33, %r32};
	selp.f64 	%fd102, %fd57, %fd56, %p18;
	add.f64 	%fd58, %fd4, 0d4000000000000000;
	{
	.reg .b32 %temp; 
	mov.b64 	{%temp, %r34}, %fd58;
	}
	and.b32  	%r35, %r34, 2146435072;
	setp.ne.s32 	%p19, %r35, 2146435072;
	@%p19 bra 	$L__BB1_8;
	setp.num.f64 	%p20, %fd4, %fd4;
	@%p20 bra 	$L__BB1_6;
	mov.f64 	%fd59, 0d4000000000000000;
	add.rn.f64 	%fd102, %fd4, %fd59;
	bra.uni 	$L__BB1_8;
$L__BB1_6:
	setp.neu.f64 	%p21, %fd7, 0d7FF0000000000000;
	@%p21 bra 	$L__BB1_8;
	selp.b32 	%r36, %r5, %r4, %p1;
	selp.b32 	%r37, %r36, %r4, %p17;
	mov.b32 	%r38, 0;
	mov.b64 	%fd102, {%r38, %r37};
$L__BB1_8:
	{
	.reg .b32 %temp; 
	mov.b64 	{%temp, %r15}, %fd5;
	}
	abs.f64 	%fd12, %fd5;
	{ // callseq 1, 0
	.param .b64 param0;
	st.param.f64 	[param0], %fd12;
	.param .b64 param1;
	st.param.f64 	[param1], 0d4000000000000000;
	.param .b64 retval0;
	call.uni (retval0), 
	__internal_accurate_pow, 
	(
	param0, 
	param1
	);
	ld.param.f64 	%fd60, [retval0];
	} // callseq 1
	setp.lt.s32 	%p26, %r15, 0;
	neg.f64 	%fd62, %fd60;
	selp.f64 	%fd63, %fd62, %fd60, %p15;
	selp.f64 	%fd64, %fd63, %fd60, %p26;
	setp.eq.f64 	%p27, %fd5, 0d0000000000000000;
	selp.b32 	%r39, %r15, 0, %p15;
	or.b32  	%r40, %r39, 2146435072;
	selp.b32 	%r41, %r40, %r39, %p14;
	mov.b32 	%r42, 0;
	mov.b64 	%fd65, {%r42, %r41};
	selp.f64 	%fd103, %fd65, %fd64, %p27;
	add.f64 	%fd66, %fd5, 0d4000000000000000;
	{
	.reg .b32 %temp; 
	mov.b64 	{%temp, %r43}, %fd66;
	}
	and.b32  	%r44, %r43, 2146435072;
	setp.ne.s32 	%p28, %r44, 2146435072;
	@%p28 bra 	$L__BB1_13;
	setp.num.f64 	%p29, %fd5, %fd5;
	@%p29 bra 	$L__BB1_11;
	mov.f64 	%fd67, 0d4000000000000000;
	add.rn.f64 	%fd103, %fd5, %fd67;
	bra.uni 	$L__BB1_13;
$L__BB1_11:
	setp.neu.f64 	%p30, %fd12, 0d7FF0000000000000;
	@%p30 bra 	$L__BB1_13;
	selp.b32 	%r45, %r5, %r4, %p1;
	selp.b32 	%r46, %r45, %r4, %p26;
	mov.b32 	%r47, 0;
	mov.b64 	%fd103, {%r47, %r46};
$L__BB1_13:
	setp.lt.s32 	%p32, %r2, 0;
	setp.eq.s32 	%p33, %r3, 1062207488;
	setp.eq.f64 	%p35, %fd5, 0d3FF0000000000000;
	selp.f64 	%fd68, 0d3FF0000000000000, %fd103, %p35;
	setp.eq.f64 	%p36, %fd4, 0d3FF0000000000000;
	selp.f64 	%fd69, 0d3FF0000000000000, %fd102, %p36;
	add.f64 	%fd17, %fd69, %fd68;
	{
	.reg .b32 %temp; 
	mov.b64 	{%temp, %r16}, %fd6;
	}
	abs.f64 	%fd18, %fd6;
	{ // callseq 2, 0
	.param .b64 param0;
	st.param.f64 	[param0], %fd18;
	.param .b64 param1;
	st.param.f64 	[param1], 0d4000000000000000;
	.param .b64 retval0;
	call.uni (retval0), 
	__internal_accurate_pow, 
	(
	param0, 
	param1
	);
	ld.param.f64 	%fd70, [retval0];
	} // callseq 2
	setp.lt.s32 	%p37, %r16, 0;
	neg.f64 	%fd72, %fd70;
	selp.f64 	%fd73, %fd72, %fd70, %p33;
	selp.f64 	%fd74, %fd73, %fd70, %p37;
	setp.eq.f64 	%p38, %fd6, 0d0000000000000000;
	selp.b32 	%r48, %r16, 0, %p33;
	or.b32  	%r49, %r48, 2146435072;
	selp.b32 	%r50, %r49, %r48, %p32;
	mov.b32 	%r51, 0;
	mov.b64 	%fd75, {%r51, %r50};
	selp.f64 	%fd104, %fd75, %fd74, %p38;
	add.f64 	%fd76, %fd6, 0d4000000000000000;
	{
	.reg .b32 %temp; 
	mov.b64 	{%temp, %r52}, %fd76;
	}
	and.b32  	%r53, %r52, 2146435072;
	setp.ne.s32 	%p39, %r53, 2146435072;
	@%p39 bra 	$L__BB1_18;
	setp.num.f64 	%p40, %fd6, %fd6;
	@%p40 bra 	$L__BB1_16;
	mov.f64 	%fd77, 0d4000000000000000;
	add.rn.f64 	%fd104, %fd6, %fd77;
	bra.uni 	$L__BB1_18;
$L__BB1_16:
	setp.neu.f64 	%p41, %fd18, 0d7FF0000000000000;
	@%p41 bra 	$L__BB1_18;
	selp.b32 	%r54, %r5, %r4, %p1;
	selp.b32 	%r55, %r54, %r4, %p37;
	mov.b32 	%r56, 0;
	mov.b64 	%fd104, {%r56, %r55};
$L__BB1_18:
	setp.eq.f64 	%p43, %fd6, 0d3FF0000000000000;
	selp.f64 	%fd78, 0d3FF0000000000000, %fd104, %p43;
	add.f64 	%fd79, %fd17, %fd78;
	{ // callseq 3, 0
	.param .b64 param0;
	st.param.f64 	[param0], 0d3FB999999999999A;
	.param .b64 param1;
	st.param.f64 	[param1], 0d4000000000000000;
	.param .b64 retval0;
	call.uni (retval0), 
	__internal_accurate_pow, 
	(
	param0, 
	param1
	);
	ld.param.f64 	%fd80, [retval0];
	} // callseq 3
	neg.f64 	%fd82, %fd80;
	selp.f64 	%fd83, %fd82, %fd80, %p2;
	add.f64 	%fd23, %fd79, %fd83;
	{
	.reg .b32 %temp; 
	mov.b64 	{%temp, %r17}, %fd23;
	}
	abs.f64 	%fd24, %fd23;
	setp.neu.f64 	%p44, %fd23, 0d0000000000000000;
	@%p44 bra 	$L__BB1_20;
	setp.lt.s32 	%p46, %r6, 0;
	setp.eq.s32 	%p47, %r7, 1073741824;
	selp.b32 	%r57, %r17, 0, %p47;
	or.b32  	%r58, %r57, 2146435072;
	selp.b32 	%r59, %r58, %r57, %p46;
	mov.b32 	%r60, 0;
	mov.b64 	%fd106, {%r60, %r59};
	bra.uni 	$L__BB1_21;
$L__BB1_20:
	setp.lt.s32 	%p45, %r17, 0;
	{ // callseq 4, 0
	.param .b64 param0;
	st.param.f64 	[param0], %fd24;
	.param .b64 param1;
	st.param.f64 	[param1], 0dBFF8000000000000;
	.param .b64 retval0;
	call.uni (retval0), 
	__internal_accurate_pow, 
	(
	param0, 
	param1
	);
	ld.param.f64 	%fd84, [retval0];
	} // callseq 4
	selp.f64 	%fd106, 0dFFF8000000000000, %fd84, %p45;
$L__BB1_21:
	add.f64 	%fd86, %fd23, 0dBFF8000000000000;
	{
	.reg .b32 %temp; 
	mov.b64 	{%temp, %r61}, %fd86;
	}
	and.b32  	%r62, %r61, 2146435072;
	setp.ne.s32 	%p48, %r62, 2146435072;
	@%p48 bra 	$L__BB1_26;
	setp.num.f64 	%p49, %fd23, %fd23;
	@%p49 bra 	$L__BB1_24;
	mov.f64 	%fd87, 0dBFF8000000000000;
	add.rn.f64 	%fd106, %fd23, %fd87;
	bra.uni 	$L__BB1_26;
$L__BB1_24:
	setp.neu.f64 	%p50, %fd24, 0d7FF0000000000000;
	@%p50 bra 	$L__BB1_26;
	setp.lt.s32 	%p51, %r17, 0;
	or.b32  	%r63, %r8, -2147483648;
	selp.b32 	%r64, %r63, %r8, %p3;
	selp.b32 	%r65, %r64, %r8, %p51;
	mov.b32 	%r66, 0;
	mov.b64 	%fd106, {%r66, %r65};
$L__BB1_26:
	setp.eq.f64 	%p52, %fd23, 0d3FF0000000000000;
	selp.f64 	%fd88, 0d3FF0000000000000, %fd106, %p52;
	ld.global.f64 	%fd89, [%rd16];
	mul.f64 	%fd90, %fd4, %fd89;
	div.rn.f64 	%fd91, %fd90, %fd88;
	add.f64 	%fd107, %fd107, %fd91;
	mul.f64 	%fd92, %fd5, %fd89;
	div.rn.f64 	%fd93, %fd92, %fd88;
	add.f64 	%fd108, %fd108, %fd93;
	mul.f64 	%fd94, %fd6, %fd89;
	div.rn.f64 	%fd95, %fd94, %fd88;
	add.f64 	%fd109, %fd109, %fd95;
$L__BB1_27:
	add.s32 	%r70, %r70, 1;
	setp.ne.s32 	%p53, %r70, 0;
	add.s32 	%r69, %r69, 1;
	add.s64 	%rd16, %rd16, 8;
	add.s32 	%r68, %r68, 3;
	@%p53 bra 	$L__BB1_2;
$L__BB1_28:
	ld.param.u64 	%rd15, [_Z14get_acc_kernelPdS_S_di_param_2];
	cvta.to.global.u64 	%rd12, %rd15;
	mul.f64 	%fd96, %fd40, %fd107;
	mul.f64 	%fd97, %fd40, %fd108;
	mul.f64 	%fd98, %fd40, %fd109;
	mul.lo.s32 	%r67, %r1, 3;
	mul.wide.s32 	%rd13, %r67, 8;
	add.s64 	%rd14, %rd12, %rd13;
	st.global.f64 	[%rd14], %fd96;
	st.global.f64 	[%rd14+8], %fd97;
	st.global.f64 	[%rd14+16], %fd98;
	ret;

}
	// .globl	_Z14get_vel_kernelPdS_d
.visible .entry _Z14get_vel_kernelPdS_d(
	.param .u64 .ptr .align 1 _Z14get_vel_kernelPdS_d_param_0,
	.param .u64 .ptr .align 1 _Z14get_vel_kernelPdS_d_param_1,
	.param .f64 _Z14get_vel_kernelPdS_d_param_2
)
{
	.reg .b32 	%r<6>;
	.reg .b64 	%rd<8>;
	.reg .b64 	%fd<14>;

	ld.param.u64 	%rd1, [_Z14get_vel_kernelPdS_d_param_0];
	ld.param.u64 	%rd2, [_Z14get_vel_kernelPdS_d_param_1];
	ld.param.f64 	%fd1, [_Z14get_vel_kernelPdS_d_param_2];
	cvta.to.global.u64 	%rd3, %rd2;
	cvta.to.global.u64 	%rd4, %rd1;
	mov.u32 	%r1, %tid.x;
	mov.u32 	%r2, %ctaid.x;
	mov.u32 	%r3, %ntid.x;
	mad.lo.s32 	%r4, %r2, %r3, %r1;
	mul.lo.s32 	%r5, %r4, 3;
	mul.wide.s32 	%rd5, %r5, 8;
	add.s64 	%rd6, %rd4, %rd5;
	ld.global.f64 	%fd2, [%rd6];
	add.s64 	%rd7, %rd3, %rd5;
	ld.global.f64 	%fd3, [%rd7];
	mul.f64 	%fd4, %fd1, %fd3;
	fma.rn.f64 	%fd5, %fd4, 0d3FE0000000000000, %fd2;
	st.global.f64 	[%rd6], %fd5;
	ld.global.f64 	%fd6, [%rd6+8];
	ld.global.f64 	%fd7, [%rd7+8];
	mul.f64 	%fd8, %fd1, %fd7;
	fma.rn.f64 	%fd9, %fd8, 0d3FE0000000000000, %fd6;
	st.global.f64 	[%rd6+8], %fd9;
	ld.global.f64 	%fd10, [%rd6+16];
	ld.global.f64 	%fd11, [%rd7+16];
	mul.f64 	%fd12, %fd1, %fd11;
	fma.rn.f64 	%fd13, %fd12, 0d3FE0000000000000, %fd10;
	st.global.f64 	[%rd6+16], %fd13;
	ret;

}
	// .globl	_Z14get_pos_kernelPdS_S_dii
.visible .entry _Z14get_pos_kernelPdS_S_dii(
	.param .u64 .ptr .align 1 _Z14get_pos_kernelPdS_S_dii_param_0,
	.param .u64 .ptr .align 1 _Z14get_pos_kernelPdS_S_dii_param_1,
	.param .u64 .ptr .align 1 _Z14get_pos_kernelPdS_S_dii_param_2,
	.param .f64 _Z14get_pos_kernelPdS_S_dii_param_3,
	.param .u32 _Z14get_pos_kernelPdS_S_dii_param_4,
	.param .u32 _Z14get_pos_kernelPdS_S_dii_param_5
)
{
	.reg .b32 	%r<10>;
	.reg .b64 	%rd<12>;
	.reg .b64 	%fd<13>;

	ld.param.u64 	%rd1, [_Z14get_pos_kernelPdS_S_dii_param_0];
	ld.param.u64 	%rd2, [_Z14get_pos_kernelPdS_S_dii_param_1];
	ld.param.u64 	%rd3, [_Z14get_pos_kernelPdS_S_dii_param_2];
	ld.param.f64 	%fd1, [_Z14get_pos_kernelPdS_S_dii_param_3];
	ld.param.u32 	%r1, [_Z14get_pos_kernelPdS_S_dii_param_4];
	ld.param.u32 	%r2, [_Z14get_pos_kernelPdS_S_dii_param_5];
	cvta.to.global.u64 	%rd4, %rd3;
	cvta.to.global.u64 	%rd5, %rd2;
	cvta.to.global.u64 	%rd6, %rd1;
	mov.u32 	%r3, %tid.x;
	mov.u32 	%r4, %ctaid.x;
	mov.u32 	%r5, %ntid.x;
	mad.lo.s32 	%r6, %r4, %r5, %r3;
	mul.lo.s32 	%r7, %r6, 3;
	mul.wide.s32 	%rd7, %r7, 8;
	add.s64 	%rd8, %rd6, %rd7;
	ld.global.f64 	%fd2, [%rd8];
	add.s64 	%rd9, %rd5, %rd7;
	ld.global.f64 	%fd3, [%rd9];
	fma.rn.f64 	%fd4, %fd1, %fd3, %fd2;
	st.global.f64 	[%rd8], %fd4;
	ld.global.f64 	%fd5, [%rd8+8];
	ld.global.f64 	%fd6, [%rd9+8];
	fma.rn.f64 	%fd7, %fd1, %fd6, %fd5;
	st.global.f64 	[%rd8+8], %fd7;
	ld.global.f64 	%fd8, [%rd8+16];
	ld.global.f64 	%fd9, [%rd9+16];
	fma.rn.f64 	%fd10, %fd1, %fd9, %fd8;
	st.global.f64 	[%rd8+16], %fd10;
	mul.lo.s32 	%r8, %r1, %r7;
	mad.lo.s32 	%r9, %r2, 3, %r8;
	mul.wide.s32 	%rd10, %r9, 8;
	add.s64 	%rd11, %rd4, %rd10;
	st.global.f64 	[%rd11], %fd4;
	ld.global.f64 	%fd11, [%rd8+8];
	st.global.f64 	[%rd11+8], %fd11;
	ld.global.f64 	%fd12, [%rd8+16];
	st.global.f64 	[%rd11+16], %fd12;
	ret;

}
.func  (.param .b64 func_retval0) __internal_accurate_pow(
	.param .b64 __internal_accurate_pow_param_0,
	.param .b64 __internal_accurate_pow_param_1
)
{
	.reg .pred 	%p<8>;
	.reg .b32 	%r<49>;
	.reg .b32 	%f<3>;
	.reg .b64 	%fd<109>;

	ld.param.f64 	%fd10, [__internal_accurate_pow_param_0];
	ld.param.f64 	%fd11, [__internal_accurate_pow_param_1];
	{
	.reg .b32 %temp; 
	mov.b64 	{%temp, %r46}, %fd10;
	}
	{
	.reg .b32 %temp; 
	mov.b64 	{%r45, %temp}, %fd10;
	}
	shr.u32 	%r47, %r46, 20;
	setp.gt.u32 	%p1, %r46, 1048575;
	@%p1 bra 	$L__BB4_2;
	mul.f64 	%fd12, %fd10, 0d4350000000000000;
	{
	.reg .b32 %temp; 
	mov.b64 	{%temp, %r46}, %fd12;
	}
	{
	.reg .b32 %temp; 
	mov.b64 	{%r45, %temp}, %fd12;
	}
	shr.u32 	%r16, %r46, 20;
	add.s32 	%r47, %r16, -54;
$L__BB4_2:
	add.s32 	%r48, %r47, -1023;
	and.b32  	%r17, %r46, -2146435073;
	or.b32  	%r18, %r17, 1072693248;
	mov.b64 	%fd107, {%r45, %r18};
	setp.lt.u32 	%p2, %r18, 1073127583;
	@%p2 bra 	$L__BB4_4;
	{
	.reg .b32 %temp; 
	mov.b64 	{%r19, %temp}, %fd107;
	}
	{
	.reg .b32 %temp; 
	mov.b64 	{%temp, %r20}, %fd107;
	}
	add.s32 	%r21, %r20, -1048576;
	mov.b64 	%fd107, {%r19, %r21};
	add.s32 	%r48, %r47, -1022;
$L__BB4_4:
	add.f64 	%fd13, %fd107, 0dBFF0000000000000;
	add.f64 	%fd14, %fd107, 0d3FF0000000000000;
	rcp.approx.ftz.f64 	%fd15, %fd14;
	neg.f64 	%fd16, %fd14;
	fma.rn.f64 	%fd17, %fd16, %fd15, 0d3FF0000000000000;
	fma.rn.f64 	%fd18, %fd17, %fd17, %fd17;
	fma.rn.f64 	%fd19, %fd18, %fd15, %fd15;
	mul.f64 	%fd20, %fd13, %fd19;
	fma.rn.f64 	%fd21, %fd13, %fd19, %fd20;
	mul.f64 	%fd22, %fd21, %fd21;
	fma.rn.f64 	%fd23, %fd22, 0d3EB0F5FF7D2CAFE2, 0d3ED0F5D241AD3B5A;
	fma.rn.f64 	%fd24, %fd23, %fd22, 0d3EF3B20A75488A3F;
	fma.rn.f64 	%fd25, %fd24, %fd22, 0d3F1745CDE4FAECD5;
	fma.rn.f64 	%fd26, %fd25, %fd22, 0d3F3C71C7258A578B;
	fma.rn.f64 	%fd27, %fd26, %fd22, 0d3F6249249242B910;
	fma.rn.f64 	%fd28, %fd27, %fd22, 0d3F89999999999DFB;
	sub.f64 	%fd29, %fd13, %fd21;
	add.f64 	%fd30, %fd29, %fd29;
	neg.f64 	%fd31, %fd21;
	fma.rn.f64 	%fd32, %fd31, %fd13, %fd30;
	mul.f64 	%fd33, %fd19, %fd32;
	fma.rn.f64 	%fd34, %fd22, %fd28, 0d3FB5555555555555;
	mov.f64 	%fd35, 0d3FB5555555555555;
	sub.f64 	%fd36, %fd35, %fd34;
	fma.rn.f64 	%fd37, %fd22, %fd28, %fd36;
	add.f64 	%fd38, %fd37, 0dBC46A4CB00B9E7B0;
	add.f64 	%fd39, %fd34, %fd38;
	sub.f64 	%fd40, %fd34, %fd39;
	add.f64 	%fd41, %fd38, %fd40;
	mul.rn.f64 	%fd42, %fd21, %fd21;
	neg.f64 	%fd43, %fd42;
	fma.rn.f64 	%fd44, %fd21, %fd21, %fd43;
	{
	.reg .b32 %temp; 
	mov.b64 	{%r22, %temp}, %fd33;
	}
	{
	.reg .b32 %temp; 
	mov.b64 	{%temp, %r23}, %fd33;
	}
	add.s32 	%r24, %r23, 1048576;
	mov.b64 	%fd45, {%r22, %r24};
	fma.rn.f64 	%fd46, %fd21, %fd45, %fd44;
	mul.rn.f64 	%fd47, %fd42, %fd21;
	neg.f64 	%fd48, %fd47;
	fma.rn.f64 	%fd49, %fd42, %fd21, %fd48;
	fma.rn.f64 	%fd50, %fd42, %fd33, %fd49;
	fma.rn.f64 	%fd51, %fd46, %fd21, %fd50;
	mul.rn.f64 	%fd52, %fd39, %fd47;
	neg.f64 	%fd53, %fd52;
	fma.rn.f64 	%fd54, %fd39, %fd47, %fd53;
	fma.rn.f64 	%fd55, %fd39, %fd51, %fd54;
	fma.rn.f64 	%fd56, %fd41, %fd47, %fd55;
	add.f64 	%fd57, %fd52, %fd56;
	sub.f64 	%fd58, %fd52, %fd57;
	add.f64 	%fd59, %fd56, %fd58;
	add.f64 	%fd60, %fd21, %fd57;
	sub.f64 	%fd61, %fd21, %fd60;
	add.f64 	%fd62, %fd57, %fd61;
	add.f64 	%fd63, %fd59, %fd62;
	add.f64 	%fd64, %fd33, %fd63;
	add.f64 	%fd65, %fd60, %fd64;
	sub.f64 	%fd66, %fd60, %fd65;
	add.f64 	%fd67, %fd64, %fd66;
	xor.b32  	%r25, %r48, -2147483648;
	mov.b32 	%r26, 1127219200;
	mov.b64 	%fd68, {%r25, %r26};
	mov.b32 	%r27, -2147483648;
	mov.b64 	%fd69, {%r27, %r26};
	sub.f64 	%fd70, %fd68, %fd69;
	fma.rn.f64 	%fd71, %fd70, 0d3FE62E42FEFA39EF, %fd65;
	fma.rn.f64 	%fd72, %fd70, 0dBFE62E42FEFA39EF, %fd71;
	sub.f64 	%fd73, %fd72, %fd65;
	sub.f64 	%fd74, %fd67, %fd73;
	fma.rn.f64 	%fd75, %fd70, 0d3C7ABC9E3B39803F, %fd74;
	add.f64 	%fd76, %fd71, %fd75;
	sub.f64 	%fd77, %fd71, %fd76;
	add.f64 	%fd78, %fd75, %fd77;
	{
	.reg .b32 %temp; 
	mov.b64 	{%temp, %r28}, %fd11;
	}
	{
	.reg .b32 %temp; 
	mov.b64 	{%r29, %temp}, %fd11;
	}
	shl.b32 	%r30, %r28, 1;
	setp.gt.u32 	%p3, %r30, -33554433;
	and.b32  	%r31, %r28, -15728641;
	selp.b32 	%r32, %r31, %r28, %p3;
	mov.b64 	%fd79, {%r29, %r32};
	mul.rn.f64 	%fd80, %fd76, %fd79;
	neg.f64 	%fd81, %fd80;
	fma.rn.f64 	%fd82, %fd76, %fd79, %fd81;
	fma.rn.f64 	%fd83, %fd78, %fd79, %fd82;
	add.f64 	%fd4, %fd80, %fd83;
	sub.f64 	%fd84, %fd80, %fd4;
	add.f64 	%fd5, %fd83, %fd84;
	fma.rn.f64 	%fd85, %fd4, 0d3FF71547652B82FE, 0d4338000000000000;
	{
	.reg .b32 %temp; 
	mov.b64 	{%r13, %temp}, %fd85;
	}
	mov.f64 	%fd86, 0dC338000000000000;
	add.rn.f64 	%fd87, %fd85, %fd86;
	fma.rn.f64 	%fd88, %fd87, 0dBFE62E42FEFA39EF, %fd4;
	fma.rn.f64 	%fd89, %fd87, 0dBC7ABC9E3B39803F, %fd88;
	fma.rn.f64 	%fd90, %fd89, 0d3E5ADE1569CE2BDF, 0d3E928AF3FCA213EA;
	fma.rn.f64 	%fd91, %fd90, %fd89, 0d3EC71DEE62401315;
	fma.rn.f64 	%fd92, %fd91, %fd89, 0d3EFA01997C89EB71;
	fma.rn.f64 	%fd93, %fd92, %fd89, 0d3F2A01A014761F65;
	fma.rn.f64 	%fd94, %fd93, %fd89, 0d3F56C16C1852B7AF;
	fma.rn.f64 	%fd95, %fd94, %fd89, 0d3F81111111122322;
	fma.rn.f64 	%fd96, %fd95, %fd89, 0d3FA55555555502A1;
	fma.rn.f64 	%fd97, %fd96, %fd89, 0d3FC5555555555511;
	fma.rn.f64 	%fd98, %fd97, %fd89, 0d3FE000000000000B;
	fma.rn.f64 	%fd99, %fd98, %fd89, 0d3FF0000000000000;
	fma.rn.f64 	%fd100, %fd99, %fd89, 0d3FF0000000000000;
	{
	.reg .b32 %temp; 
	mov.b64 	{%r14, %temp}, %fd100;
	}
	{
	.reg .b32 %temp; 
	mov.b64 	{%temp, %r15}, %fd100;
	}
	shl.b32 	%r33, %r13, 20;
	add.s32 	%r34, %r33, %r15;
	mov.b64 	%fd108, {%r14, %r34};
	{
	.reg .b32 %temp; 
	mov.b64 	{%temp, %r35}, %fd4;
	}
	mov.b32 	%f2, %r35;
	abs.f32 	%f1, %f2;
	setp.lt.f32 	%p4, %f1, 0f4086232B;
	@%p4 bra 	$L__BB4_7;
	setp.lt.f64 	%p5, %fd4, 0d0000000000000000;
	add.f64 	%fd101, %fd4, 0d7FF0000000000000;
	selp.f64 	%fd108, 0d0000000000000000, %fd101, %p5;
	setp.geu.f32 	%p6, %f1, 0f40874800;
	@%p6 bra 	$L__BB4_7;
	shr.u32 	%r36, %r13, 31;
	add.s32 	%r37, %r13, %r36;
	shr.s32 	%r38, %r37, 1;
	shl.b32 	%r39, %r38, 20;
	add.s32 	%r40, %r15, %r39;
	mov.b64 	%fd102, {%r14, %r40};
	sub.s32 	%r41, %r13, %r38;
	shl.b32 	%r42, %r41, 20;
	add.s32 	%r43, %r42, 1072693248;
	mov.b32 	%r44, 0;
	mov.b64 	%fd103, {%r44, %r43};
	mul.f64 	%fd108, %fd103, %fd102;
$L__BB4_7:
	abs.f64 	%fd104, %fd108;
	setp.eq.f64 	%p7, %fd104, 0d7FF0000000000000;
	fma.rn.f64 	%fd105, %fd108, %fd5, %fd108;
	selp.f64 	%fd106, %fd108, %fd105, %p7;
	st.param.f64 	[func_retval0], %fd106;
	ret;

}


// ===== COMPILED SASS (sm_100) =====

	.target	sm_100

	.elftype	@"ET_EXEC"


//--------------------- .note.nv.tkinfo           --------------------------
	.section	.note.nv.tkinfo,"",@"SHT_NOTE"
	.sectionflags	@"SHF_NOTE_NV_TKINFO"
	.tkinfo
        /*0018*/ 	.word	0x00000002
        /*0030*/ 	.string	""
        /*0030*/ 	.string	"ptxas"
        /*0030*/ 	.string	"Cuda compilation tools, release 13.0, V13.0.88"
        /*0030*/ 	.string	"Build cuda_13.0.r13.0/compiler.36424714_0"
        /*0030*/ 	.string	"-arch sm_100 -m 64 "



//--------------------- .note.nv.cuinfo           --------------------------
	.section	.note.nv.cuinfo,"",@"SHT_NOTE"
	.sectionflags	@"SHF_NOTE_NV_CUINFO"
        /*0018*/ 	.short	0x0002
        /*001a*/ 	.short	0x0064
        /*001c*/ 	.short	0x0082
	.zero		2


//--------------------- .nv.info                  --------------------------
	.section	.nv.info,"",@"SHT_CUDA_INFO"
	.align	4


	//----- nvinfo : EIATTR_REGCOUNT
	.align		4
        /*0000*/ 	.byte	0x04, 0x2f
        /*0002*/ 	.short	(.L_10 - .L_9)
	.align		4
.L_9:
        /*0004*/ 	.word	index@(_Z20generate_data_kernelPdS_d)
        /*0008*/ 	.word	0x00000004


	//----- nvinfo : EIATTR_FRAME_SIZE
	.align		4
.L_10:
        /*000c*/ 	.byte	0x04, 0x11
        /*000e*/ 	.short	(.L_12 - .L_11)
	.align		4
.L_11:
        /*0010*/ 	.word	index@(_Z20generate_data_kernelPdS_d)
        /*0014*/ 	.word	0x00000000


	//----- nvinfo : EIATTR_REGCOUNT
	.align		4
.L_12:
        /*0018*/ 	.byte	0x04, 0x2f
        /*001a*/ 	.short	(.L_14 - .L_13)
	.align		4
.L_13:
        /*001c*/ 	.word	index@(_Z14get_acc_kernelPdS_S_di)
        /*0020*/ 	.word	0x00000028


	//----- nvinfo : EIATTR_FRAME_SIZE
	.align		4
.L_14:
        /*0024*/ 	.byte	0x04, 0x11
        /*0026*/ 	.short	(.L_16 - .L_15)
	.align		4
.L_15:
        /*0028*/ 	.word	index@($_Z14get_acc_kernelPdS_S_di$__internal_accurate_pow)
        /*002c*/ 	.word	0x00000000


	//----- nvinfo : EIATTR_FRAME_SIZE
	.align		4
.L_16:
        /*0030*/ 	.byte	0x04, 0x11
        /*0032*/ 	.short	(.L_18 - .L_17)
	.align		4
.L_17:
        /*0034*/ 	.word	index@($__internal_0_$__cuda_sm20_div_rn_f64_full)
        /*0038*/ 	.word	0x00000000


	//----- nvinfo : EIATTR_FRAME_SIZE
	.align		4
.L_18:
        /*003c*/ 	.byte	0x04, 0x11
        /*003e*/ 	.short	(.L_20 - .L_19)
	.align		4
.L_19:
        /*0040*/ 	.word	index@(_Z14get_acc_kernelPdS_S_di)
        /*0044*/ 	.word	0x00000000


	//----- nvinfo : EIATTR_REGCOUNT
	.align		4
.L_20:
        /*0048*/ 	.byte	0x04, 0x2f
        /*004a*/ 	.short	(.L_22 - .L_21)
	.align		4
.L_21:
        /*004c*/ 	.word	index@(_Z14get_vel_kernelPdS_d)
        /*0050*/ 	.word	0x00000010


	//----- nvinfo : EIATTR_FRAME_SIZE
	.align		4
.L_22:
        /*0054*/ 	.byte	0x04, 0x11
        /*0056*/ 	.short	(.L_24 - .L_23)
	.align		4
.L_23:
        /*0058*/ 	.word	index@(_Z14get_vel_kernelPdS_d)
        /*005c*/ 	.word	0x00000000


	//----- nvinfo : EIATTR_REGCOUNT
	.align		4
.L_24:
        /*0060*/ 	.byte	0x04, 0x2f
        /*0062*/ 	.short	(.L_26 - .L_25)
	.align		4
.L_25:
        /*0064*/ 	.word	index@(_Z14get_pos_kernelPdS_S_dii)
        /*0068*/ 	.word	0x00000018


	//----- nvinfo : EIATTR_FRAME_SIZE
	.align		4
.L_26:
        /*006c*/ 	.byte	0x04, 0x11
        /*006e*/ 	.short	(.L_28 - .L_27)
	.align		4
.L_27:
        /*0070*/ 	.word	index@(_Z14get_pos_kernelPdS_S_dii)
        /*0074*/ 	.word	0x00000000


	//----- nvinfo : EIATTR_MIN_STACK_SIZE
	.align		4
.L_28:
        /*0078*/ 	.byte	0x04, 0x12
        /*007a*/ 	.short	(.L_30 - .L_29)
	.align		4
.L_29:
        /*007c*/ 	.word	index@(_Z14get_pos_kernelPdS_S_dii)
        /*0080*/ 	.word	0x00000000


	//----- nvinfo : EIATTR_MIN_STACK_SIZE
	.align		4
.L_30:
        /*0084*/ 	.byte	0x04, 0x12
        /*0086*/ 	.short	(.L_32 - .L_31)
	.align		4
.L_31:
        /*0088*/ 	.word	index@(_Z14get_vel_kernelPdS_d)
        /*008c*/ 	.word	0x00000000


	//----- nvinfo : EIATTR_MIN_STACK_SIZE
	.align		4
.L_32:
        /*0090*/ 	.byte	0x04, 0x12
        /*0092*/ 	.short	(.L_34 - .L_33)
	.align		4
.L_33:
        /*0094*/ 	.word	index@(_Z14get_acc_kernelPdS_S_di)
        /*0098*/ 	.word	0x00000000


	//----- nvinfo : EIATTR_MIN_STACK_SIZE
	.align		4
.L_34:
        /*009c*/ 	.byte	0x04, 0x12
        /*009e*/ 	.short	(.L_36 - .L_35)
	.align		4
.L_35:
        /*00a0*/ 	.word	index@(_Z20generate_data_kernelPdS_d)
        /*00a4*/ 	.word	0x00000000
.L_36:


//--------------------- .nv.compat                --------------------------
	.section	.nv.compat,"",@"SHT_CUDA_COMPAT_INFO"
	.align	4
        /*0000*/ 	.byte	0x02, 0x09, 0x00, 0x00, 0x02, 0x02, 0x01, 0x00, 0x02, 0x05, 0x05, 0x00, 0x03, 0x07, 0x01, 0x01
        /*0010*/ 	.byte	0x02, 0x03, 0x00, 0x00, 0x02, 0x06, 0x01, 0x00, 0x04, 0x0b, 0x08, 0x00, 0x01, 0x00, 0x00, 0x00
        /*0020*/ 	.byte	0x00, 0x00, 0x00, 0x00


//--------------------- .nv.info._Z14get_pos_kernelPdS_S_dii --------------------------
	.section	.nv.info._Z14get_pos_kernelPdS_S_dii,"",@"SHT_CUDA_INFO"
	.sectionflags	@""
	.align	4


	//----- nvinfo : EIATTR_CUDA_API_VERSION
	.align		4
        /*0000*/ 	.byte	0x04, 0x37
        /*0002*/ 	.short	(.L_38 - .L_37)
.L_37:
        /*0004*/ 	.word	0x00000082


	//----- nvinfo : EIATTR_KPARAM_INFO
	.align		4
.L_38:
        /*0008*/ 	.byte	0x04, 0x17
        /*000a*/ 	.short	(.L_40 - .L_39)
.L_39:
        /*000c*/ 	.word	0x00000000
        /*0010*/ 	.short	0x0005
        /*0012*/ 	.short	0x0024
        /*0014*/ 	.byte	0x00, 0xf0, 0x11, 0x00


	//----- nvinfo : EIATTR_KPARAM_INFO
	.align		4
.L_40:
        /*0018*/ 	.byte	0x04, 0x17
        /*001a*/ 	.short	(.L_42 - .L_41)
.L_41:
        /*001c*/ 	.word	0x00000000
        /*0020*/ 	.short	0x0004
        /*0022*/ 	.short	0x0020
        /*0024*/ 	.byte	0x00, 0xf0, 0x11, 0x00


	//----- nvinfo : EIATTR_KPARAM_INFO
	.align		4
.L_42:
        /*0028*/ 	.byte	0x04, 0x17
        /*002a*/ 	.short	(.L_44 - .L_43)
.L_43:
        /*002c*/ 	.word	0x00000000
        /*0030*/ 	.short	0x0003
        /*0032*/ 	.short	0x0018
        /*0034*/ 	.byte	0x00, 0xf0, 0x21, 0x00


	//----- nvinfo : EIATTR_KPARAM_INFO
	.align		4
.L_44:
        /*0038*/ 	.byte	0x04, 0x17
        /*003a*/ 	.short	(.L_46 - .L_45)
.L_45:
        /*003c*/ 	.word	0x00000000
        /*0040*/ 	.short	0x0002
        /*0042*/ 	.short	0x0010
        /*0044*/ 	.byte	0x00, 0xf5, 0x21, 0x00


	//----- nvinfo : EIATTR_KPARAM_INFO
	.align		4
.L_46:
        /*0048*/ 	.byte	0x04, 0x17
        /*004a*/ 	.short	(.L_48 - .L_47)
.L_47:
        /*004c*/ 	.word	0x00000000
        /*0050*/ 	.short	0x0001
        /*0052*/ 	.short	0x0008
        /*0054*/ 	.byte	0x00, 0xf5, 0x21, 0x00


	//----- nvinfo : EIATTR_KPARAM_INFO
	.align		4
.L_48:
        /*0058*/ 	.byte	0x04, 0x17
        /*005a*/ 	.short	(.L_50 - .L_49)
.L_49:
        /*005c*/ 	.word	0x00000000
        /*0060*/ 	.short	0x0000
        /*0062*/ 	.short	0x0000
        /*0064*/ 	.byte	0x00, 0xf5, 0x21, 0x00


	//----- nvinfo : EIATTR_SPARSE_MMA_MASK
	.align		4
.L_50:
        /*0068*/ 	.byte	0x03, 0x50
        /*006a*/ 	.short	0x0000


	//----- nvinfo : EIATTR_MAXREG_COUNT
	.align		4
        /*006c*/ 	.byte	0x03, 0x1b
        /*006e*/ 	.short	0x00ff


	//----- nvinfo : EIATTR_MERCURY_ISA_VERSION
	.align		4
        /*0070*/ 	.byte	0x03, 0x5f
        /*0072*/ 	.short	0x0101


	//----- nvinfo : EIATTR_VRC_CTA_INIT_COUNT
	.align		4
        /*0074*/ 	.byte	0x02, 0x4a
	.zero		1
	.zero		1


	//----- nvinfo : EIATTR_EXIT_INSTR_OFFSETS
	.align		4
        /*0078*/ 	.byte	0x04, 0x1c
        /*007a*/ 	.short	(.L_52 - .L_51)


	//   ....[0]....
.L_51:
        /*007c*/ 	.word	0x00000220


	//----- nvinfo : EIATTR_CBANK_PARAM_SIZE
	.align		4
.L_52:
        /*0080*/ 	.byte	0x03, 0x19
        /*0082*/ 	.short	0x0028


	//----- nvinfo : EIATTR_PARAM_CBANK
	.align		4
        /*0084*/ 	.byte	0x04, 0x0a
        /*0086*/ 	.short	(.L_54 - .L_53)
	.align		4
.L_53:
        /*0088*/ 	.word	index@(.nv.constant0._Z14get_pos_kernelPdS_S_dii)
        /*008c*/ 	.short	0x0380
        /*008e*/ 	.short	0x0028


	//----- nvinfo : EIATTR_SW_WAR
	.align		4
.L_54:
        /*0090*/ 	.byte	0x04, 0x36
        /*0092*/ 	.short	(.L_56 - .L_55)
.L_55:
        /*0094*/ 	.word	0x00000008
.L_56:


//--------------------- .nv.info._Z14get_vel_kernelPdS_d --------------------------
	.section	.nv.info._Z14get_vel_kernelPdS_d,"",@"SHT_CUDA_INFO"
	.sectionflags	@""
	.align	4


	//----- nvinfo : EIATTR_CUDA_API_VERSION
	.align		4
        /*0000*/ 	.byte	0x04, 0x37
        /*0002*/ 	.short	(.L_58 - .L_57)
.L_57:
        /*0004*/ 	.word	0x00000082


	//----- nvinfo : EIATTR_KPARAM_INFO
	.align		4
.L_58:
        /*0008*/ 	.byte	0x04, 0x17
        /*000a*/ 	.short	(.L_60 - .L_59)
.L_59:
        /*000c*/ 	.word	0x00000000
        /*0010*/ 	.short	0x0002
        /*0012*/ 	.short	0x0010
        /*0014*/ 	.byte	0x00, 0xf0, 0x21, 0x00


	//----- nvinfo : EIATTR_KPARAM_INFO
	.align		4
.L_60:
        /*0018*/ 	.byte	0x04, 0x17
        /*001a*/ 	.short	(.L_62 - .L_61)
.L_61:
        /*001c*/ 	.word	0x00000000
        /*0020*/ 	.short	0x0001
        /*0022*/ 	.short	0x0008
        /*0024*/ 	.byte	0x00, 0xf5, 0x21, 0x00


	//----- nvinfo : EIATTR_KPARAM_INFO
	.align		4
.L_62:
        /*0028*/ 	.byte	0x04, 0x17
        /*002a*/ 	.short	(.L_64 - .L_63)
.L_63:
        /*002c*/ 	.word	0x00000000
        /*0030*/ 	.short	0x0000
        /*0032*/ 	.short	0x0000
        /*0034*/ 	.byte	0x00, 0xf5, 0x21, 0x00


	//----- nvinfo : EIATTR_SPARSE_MMA_MASK
	.align		4
.L_64:
        /*0038*/ 	.byte	0x03, 0x50
        /*003a*/ 	.short	0x0000


	//----- nvinfo : EIATTR_MAXREG_COUNT
	.align		4
        /*003c*/ 	.byte	0x03, 0x1b
        /*003e*/ 	.short	0x00ff


	//----- nvinfo : EIATTR_MERCURY_ISA_VERSION
	.align		4
        /*0040*/ 	.byte	0x03, 0x5f
        /*0042*/ 	.short	0x0101


	//----- nvinfo : EIATTR_VRC_CTA_INIT_COUNT
	.align		4
        /*0044*/ 	.byte	0x02, 0x4a
	.zero		1
	.zero		1


	//----- nvinfo : EIATTR_EXIT_INSTR_OFFSETS
	.align		4
        /*0048*/ 	.byte	0x04, 0x1c
        /*004a*/ 	.short	(.L_66 - .L_65)


	//   ....[0]....
.L_65:
        /*004c*/ 	.word	0x000001b0


	//----- nvinfo : EIATTR_CBANK_PARAM_SIZE
	.align		4
.L_66:
        /*0050*/ 	.byte	0x03, 0x19
        /*0052*/ 	.short	0x0018


	//----- nvinfo : EIATTR_PARAM_CBANK
	.align		4
        /*0054*/ 	.byte	0x04, 0x0a
        /*0056*/ 	.short	(.L_68 - .L_67)
	.align		4
.L_67:
        /*0058*/ 	.word	index@(.nv.constant0._Z14get_vel_kernelPdS_d)
        /*005c*/ 	.short	0x0380
        /*005e*/ 	.short	0x0018


	//----- nvinfo : EIATTR_SW_WAR
	.align		4
.L_68:
        /*0060*/ 	.byte	0x04, 0x36
        /*0062*/ 	.short	(.L_70 - .L_69)
.L_69:
        /*0064*/ 	.word	0x00000008
.L_70:


//--------------------- .nv.info._Z14get_acc_kernelPdS_S_di --------------------------
	.section	.nv.info._Z14get_acc_kernelPdS_S_di,"",@"SHT_CUDA_INFO"
	.sectionflags	@""
	.align	4


	//----- nvinfo : EIATTR_CUDA_API_VERSION
	.align		4
        /*0000*/ 	.byte	0x04, 0x37
        /*0002*/ 	.short	(.L_72 - .L_71)
.L_71:
        /*0004*/ 	.word	0x00000082


	//----- nvinfo : EIATTR_KPARAM_INFO
	.align		4
.L_72:
        /*0008*/ 	.byte	0x04, 0x17
        /*000a*/ 	.short	(.L_74 - .L_73)
.L_73:
        /*000c*/ 	.word	0x00000000
        /*0010*/ 	.short	0x0004
        /*0012*/ 	.short	0x0020
        /*0014*/ 	.byte	0x00, 0xf0, 0x11, 0x00


	//----- nvinfo : EIATTR_KPARAM_INFO
	.align		4
.L_74:
        /*0018*/ 	.byte	0x04, 0x17
        /*001a*/ 	.short	(.L_76 - .L_75)
.L_75:
        /*001c*/ 	.word	0x00000000
        /*0020*/ 	.short	0x0003
        /*0022*/ 	.short	0x0018
        /*0024*/ 	.byte	0x00, 0xf0, 0x21, 0x00


	//----- nvinfo : EIATTR_KPARAM_INFO
	.align		4
.L_76:
        /*0028*/ 	.byte	0x04, 0x17
        /*002a*/ 	.short	(.L_78 - .L_77)
.L_77:
        /*002c*/ 	.word	0x00000000
        /*0030*/ 	.short	0x0002
        /*0032*/ 	.short	0x0010
        /*0034*/ 	.byte	0x00, 0xf5, 0x21, 0x00


	//----- nvinfo : EIATTR_KPARAM_INFO
	.align		4
.L_78:
        /*0038*/ 	.byte	0x04, 0x17
        /*003a*/ 	.short	(.L_80 - .L_79)
.L_79:
        /*003c*/ 	.word	0x00000000
        /*0040*/ 	.short	0x0001
        /*0042*/ 	.short	0x0008
        /*0044*/ 	.byte	0x00, 0xf5, 0x21, 0x00


	//----- nvinfo : EIATTR_KPARAM_INFO
	.align		4
.L_80:
        /*0048*/ 	.byte	0x04, 0x17
        /*004a*/ 	.short	(.L_82 - .L_81)
.L_81:
        /*004c*/ 	.word	0x00000000
        /*0050*/ 	.short	0x0000
        /*0052*/ 	.short	0x0000
        /*0054*/ 	.byte	0x00, 0xf5, 0x21, 0x00


	//----- nvinfo : EIATTR_SPARSE_MMA_MASK
	.align		4
.L_82:
        /*0058*/ 	.byte	0x03, 0x50
        /*005a*/ 	.short	0x0000


	//----- nvinfo : EIATTR_MAXREG_COUNT
	.align		4
        /*005c*/ 	.byte	0x03, 0x1b
        /*005e*/ 	.short	0x00ff


	//----- nvinfo : EIATTR_MERCURY_ISA_VERSION
	.align		4
        /*0060*/ 	.byte	0x03, 0x5f
        /*0062*/ 	.short	0x0101


	//----- nvinfo : EIATTR_VRC_CTA_INIT_COUNT
	.align		4
        /*0064*/ 	.byte	0x02, 0x4a
	.zero		1
	.zero		1


	//----- nvinfo : EIATTR_EXIT_INSTR_OFFSETS
	.align		4
        /*0068*/ 	.byte	0x04, 0x1c
        /*006a*/ 	.short	(.L_84 - .L_83)


	//   ....[0]....
.L_83:
        /*006c*/ 	.word	0x00000f60


	//----- nvinfo : EIATTR_CRS_STACK_SIZE
	.align		4
.L_84:
        /*0070*/ 	.byte	0x04, 0x1e
        /*0072*/ 	.short	(.L_86 - .L_85)
.L_85:
        /*0074*/ 	.word	0x00000000


	//----- nvinfo : EIATTR_CBANK_PARAM_SIZE
	.align		4
.L_86:
        /*0078*/ 	.byte	0x03, 0x19
        /*007a*/ 	.short	0x0024


	//----- nvinfo : EIATTR_PARAM_CBANK
	.align		4
        /*007c*/ 	.byte	0x04, 0x0a
        /*007e*/ 	.short	(.L_88 - .L_87)
	.align		4
.L_87:
        /*0080*/ 	.word	index@(.nv.constant0._Z14get_acc_kernelPdS_S_di)
        /*0084*/ 	.short	0x0380
        /*0086*/ 	.short	0x0024


	//----- nvinfo : EIATTR_SW_WAR
	.align		4
.L_88:
        /*0088*/ 	.byte	0x04, 0x36
        /*008a*/ 	.short	(.L_90 - .L_89)
.L_89:
        /*008c*/ 	.word	0x00000008
.L_90:


//--------------------- .nv.info._Z20generate_data_kernelPdS_d --------------------------
	.section	.nv.info._Z20generate_data_kernelPdS_d,"",@"SHT_CUDA_INFO"
	.sectionflags	@""
	.align	4


	//----- nvinfo : EIATTR_CUDA_API_VERSION
	.align		4
        /*0000*/ 	.byte	0x04, 0x37
        /*0002*/ 	.short	(.L_92 - .L_91)
.L_91:
        /*0004*/ 	.word	0x00000082


	//----- nvinfo : EIATTR_KPARAM_INFO
	.align		4
.L_92:
        /*0008*/ 	.byte	0x04, 0x17
        /*000a*/ 	.short	(.L_94 - .L_93)
.L_93:
        /*000c*/ 	.word	0x00000000
        /*0010*/ 	.short	0x0002
        /*0012*/ 	.short	0x0010
        /*0014*/ 	.byte	0x00, 0xf0, 0x21, 0x00


	//----- nvinfo : EIATTR_KPARAM_INFO
	.align		4
.L_94:
        /*0018*/ 	.byte	0x04, 0x17
        /*001a*/ 	.short	(.L_96 - .L_95)
.L_95:
        /*001c*/ 	.word	0x00000000
        /*0020*/ 	.short	0x0001
        /*0022*/ 	.short	0x0008
        /*0024*/ 	.byte	0x00, 0xf5, 0x21, 0x00


	//----- nvinfo : EIATTR_KPARAM_INFO
	.align		4
.L_96:
        /*0028*/ 	.byte	0x04, 0x17
        /*002a*/ 	.short	(.L_98 - .L_97)
.L_97:
        /*002c*/ 	.word	0x00000000
        /*0030*/ 	.short	0x0000
        /*0032*/ 	.short	0x0000
        /*0034*/ 	.byte	0x00, 0xf5, 0x21, 0x00


	//----- nvinfo : EIATTR_SPARSE_MMA_MASK
	.align		4
.L_98:
        /*0038*/ 	.byte	0x03, 0x50
        /*003a*/ 	.short	0x0000


	//----- nvinfo : EIATTR_MAXREG_COUNT
	.align		4
        /*003c*/ 	.byte	0x03, 0x1b
        /*003e*/ 	.short	0x00ff


	//----- nvinfo : EIATTR_MERCURY_ISA_VERSION
	.align		4
        /*0040*/ 	.byte	0x03, 0x5f
        /*0042*/ 	.short	0x0101


	//----- nvinfo : EIATTR_VRC_CTA_INIT_COUNT
	.align		4
        /*0044*/ 	.byte	0x02, 0x4a
	.zero		1
	.zero		1


	//----- nvinfo : EIATTR_EXIT_INSTR_OFFSETS
	.align		4
        /*0048*/ 	.byte	0x04, 0x1c
        /*004a*/ 	.short	(.L_100 - .L_99)


	//   ....[0]....
.L_99:
        /*004c*/ 	.word	0x00000010


	//----- nvinfo : EIATTR_CBANK_PARAM_SIZE
	.align		4
.L_100:
        /*0050*/ 	.byte	0x03, 0x19
        /*0052*/ 	.short	0x0018


	//----- nvinfo : EIATTR_PARAM_CBANK
	.align		4
        /*0054*/ 	.byte	0x04, 0x0a
        /*0056*/ 	.short	(.L_102 - .L_101)
	.align		4
.L_101:
        /*0058*/ 	.word	index@(.nv.constant0._Z20generate_data_kernelPdS_d)
        /*005c*/ 	.short	0x0380
        /*005e*/ 	.short	0x0018


	//----- nvinfo : EIATTR_SW_WAR
	.align		4
.L_102:
        /*0060*/ 	.byte	0x04, 0x36
        /*0062*/ 	.short	(.L_104 - .L_103)
.L_103:
        /*0064*/ 	.word	0x00000008
.L_104:


//--------------------- .nv.callgraph             --------------------------
	.section	.nv.callgraph,"",@"SHT_CUDA_CALLGRAPH"
	.align	4
	.sectionentsize	8
	.align		4
        /*0000*/ 	.word	0x00000000
	.align		4
        /*0004*/ 	.word	0xffffffff
	.align		4
        /*0008*/ 	.word	0x00000000
	.align		4
        /*000c*/ 	.word	0xfffffffe
	.align		4
        /*0010*/ 	.word	0x00000000
	.align		4
        /*0014*/ 	.word	0xfffffffd
	.align		4
        /*0018*/ 	.word	0x00000000
	.align		4
        /*001c*/ 	.word	0xfffffffc


//--------------------- .nv.constant4             --------------------------
	.section	.nv.constant4,"a",@progbits
	.align	8
	.align		8
.nv.constant4:
        /*0000*/ 	.dword	precalc_xorwow_matrix
	.align		8
        /*0008*/ 	.dword	precalc_xorwow_offset_matrix
	.align		8
        /*0010*/ 	.dword	mrg32k3aM1
	.align		8
        /*0018*/ 	.dword	mrg32k3aM2
	.align		8
        /*0020*/ 	.dword	mrg32k3aM1SubSeq
	.align		8
        /*0028*/ 	.dword	mrg32k3aM2SubSeq
	.align		8
        /*0030*/ 	.dword	mrg32k3aM1Seq
	.align		8
        /*0038*/ 	.dword	mrg32k3aM2Seq


//--------------------- .nv.constant3             --------------------------
	.section	.nv.constant3,"a",@progbits
	.align	8
.nv.constant3:
	.type		__cr_lgamma_table,@object
	.size		__cr_lgamma_table,(.L_8 - __cr_lgamma_table)
__cr_lgamma_table:
        /*0000*/ 	.byte	0x00, 0x00, 0x00, 0x00, 0x00, 0x00, 0x00, 0x00, 0x00, 0x00, 0x00, 0x00, 0x00, 0x00, 0x00, 0x00
        /*0010*/ 	.byte	0xef, 0x39, 0xfa, 0xfe, 0x42, 0x2e, 0xe6, 0x3f, 0x02, 0x20, 0x2a, 0xfa, 0x0b, 0xab, 0xfc, 0x3f
        /*0020*/ 	.byte	0xf9, 0x2c, 0x92, 0x7c, 0xa7, 0x6c, 0x09, 0x40, 0xc9, 0x79, 0x44, 0x3c, 0x64, 0x26, 0x13, 0x40
        /*0030*/ 	.byte	0xca, 0x01, 0xcf, 0x3a, 0x27, 0x51, 0x1a, 0x40, 0x30, 0xcc, 0x2d, 0xf3, 0xe1, 0x0c, 0x21, 0x40
        /*0040*/ 	.byte	0x0d, 0xb7, 0xfc, 0x82, 0x8e, 0x35, 0x25, 0x40
.L_8:


//--------------------- .text._Z14get_pos_kernelPdS_S_dii --------------------------
	.section	.text._Z14get_pos_kernelPdS_S_dii,"ax",@progbits
	.align	128
        .global         _Z14get_pos_kernelPdS_S_dii
        .type           _Z14get_pos_kernelPdS_S_dii,@function
        .size           _Z14get_pos_kernelPdS_S_dii,(.L_x_36 - _Z14get_pos_kernelPdS_S_dii)
        .other          _Z14get_pos_kernelPdS_S_dii,@"STO_CUDA_ENTRY STV_DEFAULT"
_Z14get_pos_kernelPdS_S_dii:
.text._Z14get_pos_kernelPdS_S_dii:
[----:B------:R-:W-:Y:S01]  /*0000*/  LDC R1, c[0x0][0x37c] ;  /* 0x0000df00ff017b82 */ /* 0x000fe20000000800 */
[----:B------:R-:W0:Y:S07]  /*0010*/  S2R R9, SR_TID.X ;  /* 0x0000000000097919 */ /* 0x000e2e0000002100 */
[----:B------:R-:W0:Y:S01]  /*0020*/  S2UR UR6, SR_CTAID.X ;  /* 0x00000000000679c3 */ /* 0x000e220000002500 */
[----:B------:R-:W1:Y:S07]  /*0030*/  LDCU.64 UR4, c[0x0][0x358] ;  /* 0x00006b00ff0477ac */ /* 0x000e6e0008000a00 */
[----:B------:R-:W0:Y:S08]  /*0040*/  LDC R0, c[0x0][0x360] ;  /* 0x0000d800ff007b82 */ /* 0x000e300000000800 */
[----:B------:R-:W2:Y:S08]  /*0050*/  LDC.64 R2, c[0x0][0x380] ;  /* 0x0000e000ff027b82 */ /* 0x000eb00000000a00 */
[----:B------:R-:W3:Y:S01]  /*0060*/  LDC.64 R10, c[0x0][0x388] ;  /* 0x0000e200ff0a7b82 */ /* 0x000ee20000000a00 */
[----:B0-----:R-:W-:-:S07]  /*0070*/  IMAD R9, R0, UR6, R9 ;  /* 0x0000000600097c24 */ /* 0x001fce000f8e0209 */
[----:B------:R-:W0:Y:S01]  /*0080*/  LDC.64 R6, c[0x0][0x398] ;  /* 0x0000e600ff067b82 */ /* 0x000e220000000a00 */
[----:B------:R-:W-:-:S07]  /*0090*/  LEA R9, R9, R9, 0x1 ;  /* 0x0000000909097211 */ /* 0x000fce00078e08ff */
[----:B------:R-:W4:Y:S01]  /*00a0*/  LDC.64 R20, c[0x0][0x3a0] ;  /* 0x0000e800ff147b82 */ /* 0x000f220000000a00 */
[----:B--2---:R-:W-:-:S05]  /*00b0*/  IMAD.WIDE R2, R9, 0x8, R2 ;  /* 0x0000000809027825 */ /* 0x004fca00078e0202 */
[----:B-1----:R-:W0:Y:S01]  /*00c0*/  LDG.E.64 R4, desc[UR4][R2.64] ;  /* 0x0000000402047981 */ /* 0x002e22000c1e1b00 */
[----:B---3--:R-:W-:Y:S01]  /*00d0*/  IMAD.WIDE R10, R9, 0x8, R10 ;  /* 0x00000008090a7825 */ /* 0x008fe200078e020a */
[----:B------:R-:W1:Y:S04]  /*00e0*/  LDC.64 R18, c[0x0][0x390] ;  /* 0x0000e400ff127b82 */ /* 0x000e680000000a00 */
[----:B------:R-:W0:Y:S02]  /*00f0*/  LDG.E.64 R12, desc[UR4][R10.64] ;  /* 0x000000040a0c7981 */ /* 0x000e24000c1e1b00 */
[-C--:B0-----:R-:W-:Y:S02]  /*0100*/  DFMA R4, R12, R6.reuse, R4 ;  /* 0x000000060c04722b */ /* 0x081fe40000000004 */
[----:B------:R-:W2:Y:S05]  /*0110*/  LDG.E.64 R12, desc[UR4][R2.64+0x8] ;  /* 0x00000804020c7981 */ /* 0x000eaa000c1e1b00 */
[----:B------:R-:W-:Y:S04]  /*0120*/  STG.E.64 desc[UR4][R2.64], R4 ;  /* 0x0000000402007986 */ /* 0x000fe8000c101b04 */
[----:B------:R-:W2:Y:S02]  /*0130*/  LDG.E.64 R14, desc[UR4][R10.64+0x8] ;  /* 0x000008040a0e7981 */ /* 0x000ea4000c1e1b00 */
[----:B--2---:R-:W-:-:S02]  /*0140*/  DFMA R12, R14, R6, R12 ;  /* 0x000000060e0c722b */ /* 0x004fc4000000000c */
[----:B------:R-:W2:Y:S05]  /*0150*/  LDG.E.64 R14, desc[UR4][R2.64+0x10] ;  /* 0x00001004020e7981 */ /* 0x000eaa000c1e1b00 */
[----:B------:R-:W-:Y:S04]  /*0160*/  STG.E.64 desc[UR4][R2.64+0x8], R12 ;  /* 0x0000080c02007986 */ /* 0x000fe8000c101b04 */
[----:B------:R-:W2:Y:S01]  /*0170*/  LDG.E.64 R16, desc[UR4][R10.64+0x10] ;  /* 0x000010040a107981 */ /* 0x000ea2000c1e1b00 */
[----:B----4-:R-:W-:-:S04]  /*0180*/  IMAD R0, R9, R20, RZ ;  /* 0x0000001409007224 */ /* 0x010fc800078e02ff */
[----:B------:R-:W-:Y:S01]  /*0190*/  IMAD R9, R21, 0x3, R0 ;  /* 0x0000000315097824 */ /* 0x000fe200078e0200 */
[----:B--2---:R-:W-:-:S03]  /*01a0*/  DFMA R14, R16, R6, R14 ;  /* 0x00000006100e722b */ /* 0x004fc6000000000e */
[----:B-1----:R-:W-:-:S04]  /*01b0*/  IMAD.WIDE R6, R9, 0x8, R18 ;  /* 0x0000000809067825 */ /* 0x002fc800078e0212 */
[----:B------:R-:W-:Y:S04]  /*01c0*/  STG.E.64 desc[UR4][R2.64+0x10], R14 ;  /* 0x0000100e02007986 */ /* 0x000fe8000c101b04 */
[----:B------:R-:W-:Y:S04]  /*01d0*/  STG.E.64 desc[UR4][R6.64], R4 ;  /* 0x0000000406007986 */ /* 0x000fe8000c101b04 */
[----:B------:R-:W2:Y:S04]  /*01e0*/  LDG.E.64 R8, desc[UR4][R2.64+0x8] ;  /* 0x0000080402087981 */ /* 0x000ea8000c1e1b00 */
[----:B--2---:R-:W-:Y:S04]  /*01f0*/  STG.E.64 desc[UR4][R6.64+0x8], R8 ;  /* 0x0000080806007986 */ /* 0x004fe8000c101b04 */
[----:B------:R-:W2:Y:S04]  /*0200*/  LDG.E.64 R10, desc[UR4][R2.64+0x10] ;  /* 0x00001004020a7981 */ /* 0x000ea8000c1e1b00 */
[----:B--2---:R-:W-:Y:S01]  /*0210*/  STG.E.64 desc[UR4][R6.64+0x10], R10 ;  /* 0x0000100a06007986 */ /* 0x004fe2000c101b04 */
[----:B------:R-:W-:Y:S05]  /*0220*/  EXIT ;  /* 0x000000000000794d */ /* 0x000fea0003800000 */
.L_x_0:
[----:B------:R-:W-:-:S00]  /*0230*/  BRA `(.L_x_0) ;  /* 0xfffffffc00fc7947 */ /* 0x000fc0000383ffff */
[----:B------:R-:W-:-:S00]  /*0240*/  NOP ;  /* 0x0000000000007918 */ /* 0x000fc00000000000 */
        /* <DEDUP_REMOVED lines=11> */
.L_x_36:


//--------------------- .text._Z14get_vel_kernelPdS_d --------------------------
	.section	.text._Z14get_vel_kernelPdS_d,"ax",@progbits
	.align	128
        .global         _Z14get_vel_kernelPdS_d
        .type           _Z14get_vel_kernelPdS_d,@function
        .size           _Z14get_vel_kernelPdS_d,(.L_x_37 - _Z14get_vel_kernelPdS_d)
        .other          _Z14get_vel_kernelPdS_d,@"STO_CUDA_ENTRY STV_DEFAULT"
_Z14get_vel_kernelPdS_d:
.text._Z14get_vel_kernelPdS_d:
[----:B------:R-:W-:Y:S01]  /*0000*/  LDC R1, c[0x0][0x37c] ;  /* 0x0000df00ff017b82 */ /* 0x000fe20000000800 */
[----:B------:R-:W0:Y:S07]  /*0010*/  S2R R0, SR_TID.X ;  /* 0x0000000000007919 */ /* 0x000e2e0000002100 */
[----:B------:R-:W0:Y:S01]  /*0020*/  S2UR UR6, SR_CTAID.X ;  /* 0x00000000000679c3 */ /* 0x000e220000002500 */
[----:B------:R-:W1:Y:S07]  /*0030*/  LDCU.64 UR4, c[0x0][0x358] ;  /* 0x00006b00ff0477ac */ /* 0x000e6e0008000a00 */
[----:B------:R-:W0:Y:S08]  /*0040*/  LDC R5, c[0x0][0x360] ;  /* 0x0000d800ff057b82 */ /* 0x000e300000000800 */
[----:B------:R-:W2:Y:S08]  /*0050*/  LDC.64 R6, c[0x0][0x388] ;  /* 0x0000e200ff067b82 */ /* 0x000eb00000000a00 */
[----:B------:R-:W3:Y:S01]  /*0060*/  LDC.64 R2, c[0x0][0x380] ;  /* 0x0000e000ff027b82 */ /* 0x000ee20000000a00 */
[----:B0-----:R-:W-:Y:S01]  /*0070*/  IMAD R0, R5, UR6, R0 ;  /* 0x0000000605007c24 */ /* 0x001fe2000f8e0200 */
[----:B------:R-:W0:Y:S04]  /*0080*/  LDCU.64 UR6, c[0x0][0x390] ;  /* 0x00007200ff0677ac */ /* 0x000e280008000a00 */
[----:B------:R-:W-:-:S05]  /*0090*/  LEA R5, R0, R0, 0x1 ;  /* 0x0000000000057211 */ /* 0x000fca00078e08ff */
[----:B--2---:R-:W-:-:S05]  /*00a0*/  IMAD.WIDE R6, R5, 0x8, R6 ;  /* 0x0000000805067825 */ /* 0x004fca00078e0206 */
[----:B-1----:R-:W0:Y:S01]  /*00b0*/  LDG.E.64 R8, desc[UR4][R6.64] ;  /* 0x0000000406087981 */ /* 0x002e22000c1e1b00 */
[----:B---3--:R-:W-:-:S05]  /*00c0*/  IMAD.WIDE R2, R5, 0x8, R2 ;  /* 0x0000000805027825 */ /* 0x008fca00078e0202 */
[----:B------:R-:W2:Y:S01]  /*00d0*/  LDG.E.64 R4, desc[UR4][R2.64] ;  /* 0x0000000402047981 */ /* 0x000ea2000c1e1b00 */
[----:B0-----:R-:W-:-:S08]  /*00e0*/  DMUL R8, R8, UR6 ;  /* 0x0000000608087c28 */ /* 0x001fd00008000000 */
[----:B--2---:R-:W-:Y:S02]  /*00f0*/  DFMA R4, R8, 0.5, R4 ;  /* 0x3fe000000804782b */ /* 0x004fe40000000004 */
[----:B------:R-:W2:Y:S05]  /*0100*/  LDG.E.64 R8, desc[UR4][R2.64+0x8] ;  /* 0x0000080402087981 */ /* 0x000eaa000c1e1b00 */
[----:B------:R-:W-:Y:S04]  /*0110*/  STG.E.64 desc[UR4][R2.64], R4 ;  /* 0x0000000402007986 */ /* 0x000fe8000c101b04 */
[----:B------:R-:W3:Y:S02]  /*0120*/  LDG.E.64 R10, desc[UR4][R6.64+0x8] ;  /* 0x00000804060a7981 */ /* 0x000ee4000c1e1b00 */
[----:B---3--:R-:W-:-:S08]  /*0130*/  DMUL R10, R10, UR6 ;  /* 0x000000060a0a7c28 */ /* 0x008fd00008000000 */
[----:B--2---:R-:W-:Y:S02]  /*0140*/  DFMA R8, R10, 0.5, R8 ;  /* 0x3fe000000a08782b */ /* 0x004fe40000000008 */
[----:B------:R-:W2:Y:S05]  /*0150*/  LDG.E.64 R10, desc[UR4][R2.64+0x10] ;  /* 0x00001004020a7981 */ /* 0x000eaa000c1e1b00 */
[----:B------:R-:W-:Y:S04]  /*0160*/  STG.E.64 desc[UR4][R2.64+0x8], R8 ;  /* 0x0000080802007986 */ /* 0x000fe8000c101b04 */
[----:B------:R-:W3:Y:S02]  /*0170*/  LDG.E.64 R12, desc[UR4][R6.64+0x10] ;  /* 0x00001004060c7981 */ /* 0x000ee4000c1e1b00 */
[----:B---3--:R-:W-:-:S08]  /*0180*/  DMUL R12, R12, UR6 ;  /* 0x000000060c0c7c28 */ /* 0x008fd00008000000 */
[----:B--2---:R-:W-:-:S07]  /*0190*/  DFMA R10, R12, 0.5, R10 ;  /* 0x3fe000000c0a782b */ /* 0x004fce000000000a */
[----:B------:R-:W-:Y:S01]  /*01a0*/  STG.E.64 desc[UR4][R2.64+0x10], R10 ;  /* 0x0000100a02007986 */ /* 0x000fe2000c101b04 */
[----:B------:R-:W-:Y:S05]  /*01b0*/  EXIT ;  /* 0x000000000000794d */ /* 0x000fea0003800000 */
.L_x_1:
        /* <DEDUP_REMOVED lines=12> */
.L_x_37:


//--------------------- .text._Z14get_acc_kernelPdS_S_di --------------------------
	.section	.text._Z14get_acc_kernelPdS_S_di,"ax",@progbits
	.align	128
        .global         _Z14get_acc_kernelPdS_S_di
        .type           _Z14get_acc_kernelPdS_S_di,@function
        .size           _Z14get_acc_kernelPdS_S_di,(.L_x_35 - _Z14get_acc_kernelPdS_S_di)
        .other          _Z14get_acc_kernelPdS_S_di,@"STO_CUDA_ENTRY STV_DEFAULT"
_Z14get_acc_kernelPdS_S_di:
.text._Z14get_acc_kernelPdS_S_di:
[----:B------:R-:W-:Y:S01]  /*0000*/  LDC R1, c[0x0][0x37c] ;  /* 0x0000df00ff017b82 */ /* 0x000fe20000000800 */
[----:B------:R-:W0:Y:S01]  /*0010*/  S2R R35, SR_TID.X ;  /* 0x0000000000237919 */ /* 0x000e220000002100 */
[----:B------:R-:W1:Y:S06]  /*0020*/  LDCU UR4, c[0x0][0x3a0] ;  /* 0x00007400ff0477ac */ /* 0x000e6c0008000800 */
[----:B------:R-:W0:Y:S01]  /*0030*/  S2UR UR5, SR_CTAID.X ;  /* 0x00000000000579c3 */ /* 0x000e220000002500 */
[----:B------:R-:W-:Y:S02]  /*0040*/  CS2R R8, SRZ ;  /* 0x0000000000087805 */ /* 0x000fe4000001ff00 */
[----:B------:R-:W-:-:S02]  /*0050*/  CS2R R6, SRZ ;  /* 0x0000000000067805 */ /* 0x000fc4000001ff00 */
[----:B------:R-:W-:Y:S01]  /*0060*/  CS2R R4, SRZ ;  /* 0x0000000000047805 */ /* 0x000fe2000001ff00 */
[----:B------:R-:W2:Y:S02]  /*0070*/  LDCU.64 UR6, c[0x0][0x358] ;  /* 0x00006b00ff0677ac */ /* 0x000ea40008000a00 */
[----:B------:R-:W0:Y:S01]  /*0080*/  LDC R0, c[0x0][0x360] ;  /* 0x0000d800ff007b82 */ /* 0x000e220000000800 */
[----:B-1----:R-:W-:Y:S01]  /*0090*/  UISETP.GE.AND UP0, UPT, UR4, 0x1, UPT ;  /* 0x000000010400788c */ /* 0x002fe2000bf06270 */
[----:B0-----:R-:W-:-:S08]  /*00a0*/  IMAD R35, R0, UR5, R35 ;  /* 0x0000000500237c24 */ /* 0x001fd0000f8e0223 */
[----:B--2---:R-:W-:Y:S05]  /*00b0*/  BRA.U !UP0, `(.L_x_2) ;  /* 0x0000000d08807547 */ /* 0x004fea000b800000 */
[----:B------:R-:W-:Y:S01]  /*00c0*/  IMAD.MOV R34, RZ, RZ, -R35 ;  /* 0x000000ffff227224 */ /* 0x000fe200078e0a23 */
[----:B------:R-:W-:Y:S01]  /*00d0*/  CS2R R4, SRZ ;  /* 0x0000000000047805 */ /* 0x000fe2000001ff00 */
[----:B------:R-:W-:Y:S01]  /*00e0*/  IMAD.MOV.U32 R0, RZ, RZ, RZ ;  /* 0x000000ffff007224 */ /* 0x000fe200078e00ff */
[----:B------:R-:W-:Y:S02]  /*00f0*/  CS2R R6, SRZ ;  /* 0x0000000000067805 */ /* 0x000fe4000001ff00 */
[----:B------:R-:W-:Y:S01]  /*0100*/  CS2R R8, SRZ ;  /* 0x0000000000087805 */ /* 0x000fe2000001ff00 */
[----:B------:R-:W0:Y:S01]  /*0110*/  LDCU.64 UR8, c[0x0][0x388] ;  /* 0x00007100ff0877ac */ /* 0x000e220008000a00 */
[----:B------:R-:W-:-:S12]  /*0120*/  UIADD3 UR4, UPT, UPT, -UR4, URZ, URZ ;  /* 0x000000ff04047290 */ /* 0x000fd8000fffe1ff */
.L_x_25:
[----:B------:R-:W-:Y:S01]  /*0130*/  ISETP.NE.AND P0, PT, R34, RZ, PT ;  /* 0x000000ff2200720c */ /* 0x000fe20003f05270 */
[----:B------:R-:W-:Y:S01]  /*0140*/  UIADD3 UR4, UPT, UPT, UR4, 0x1, URZ ;  /* 0x0000000104047890 */ /* 0x000fe2000fffe0ff */
[----:B------:R-:W-:Y:S03]  /*0150*/  BSSY.RECONVERGENT B0, `(.L_x_3) ;  /* 0x00000d1000007945 */ /* 0x000fe60003800200 */
[----:B------:R-:W-:-:S08]  /*0160*/  UISETP.NE.AND UP1, UPT, UR4, URZ, UPT ;  /* 0x000000ff0400728c */ /* 0x000fd0000bf25270 */
[----:B------:R-:W-:Y:S05]  /*0170*/  @!P0 BRA `(.L_x_4) ;  /* 0x0000000c00388947 */ /* 0x000fea0003800000 */
[----:B------:R-:W1:Y:S01]  /*0180*/  LDC.64 R20, c[0x0][0x380] ;  /* 0x0000e000ff147b82 */ /* 0x000e620000000a00 */
[----:B------:R-:W-:Y:S02]  /*0190*/  IMAD R3, R35, 0x3, RZ ;  /* 0x0000000323037824 */ /* 0x000fe400078e02ff */
[----:B-1----:R-:W-:-:S04]  /*01a0*/  IMAD.WIDE.U32 R16, R0, 0x8, R20 ;  /* 0x0000000800107825 */ /* 0x002fc800078e0014 */
[----:B------:R-:W-:Y:S01]  /*01b0*/  IMAD.WIDE R20, R3, 0x8, R20 ;  /* 0x0000000803147825 */ /* 0x000fe200078e0214 */
[----:B------:R-:W2:Y:S04]  /*01c0*/  LDG.E.64 R10, desc[UR6][R16.64] ;  /* 0x00000006100a7981 */ /* 0x000ea8000c1e1b00 */
[----:B------:R-:W2:Y:S04]  /*01d0*/  LDG.E.64 R2, desc[UR6][R20.64] ;  /* 0x0000000614027981 */ /* 0x000ea8000c1e1b00 */
[----:B------:R-:W3:Y:S04]  /*01e0*/  LDG.E.64 R12, desc[UR6][R16.64+0x8] ;  /* 0x00000806100c7981 */ /* 0x000ee8000c1e1b00 */
[----:B------:R-:W3:Y:S04]  /*01f0*/  LDG.E.64 R14, desc[UR6][R20.64+0x8] ;  /* 0x00000806140e7981 */ /* 0x000ee8000c1e1b00 */
[----:B------:R-:W4:Y:S04]  /*0200*/  LDG.E.64 R18, desc[UR6][R16.64+0x10] ;  /* 0x0000100610127981 */ /* 0x000f28000c1e1b00 */
[----:B------:R-:W4:Y:S01]  /*0210*/  LDG.E.64 R22, desc[UR6][R20.64+0x10] ;  /* 0x0000100614167981 */ /* 0x000f22000c1e1b00 */
[----:B------:R-:W-:Y:S01]  /*0220*/  BSSY.RECONVERGENT B1, `(.L_x_5) ;  /* 0x000000a000017945 */ /* 0x000fe20003800200 */
[----:B--2---:R-:W-:-:S08]  /*0230*/  DADD R10, R10, -R2 ;  /* 0x000000000a0a7229 */ /* 0x004fd00000000802 */
[----:B------:R-:W-:Y:S02]  /*0240*/  DADD R36, -RZ, |R10| ;  /* 0x00000000ff247229 */ /* 0x000fe4000000050a */
[----:B---3--:R-:W-:Y:S01]  /*0250*/  DADD R12, R12, -R14 ;  /* 0x000000000c0c7229 */ /* 0x008fe2000000080e */
[----:B------:R-:W-:Y:S02]  /*0260*/  IMAD.MOV.U32 R2, RZ, RZ, RZ ;  /* 0x000000ffff027224 */ /* 0x000fe400078e00ff */
[----:B------:R-:W-:Y:S01]  /*0270*/  IMAD.MOV.U32 R3, RZ, RZ, 0x40000000 ;  /* 0x40000000ff037424 */ /* 0x000fe200078e00ff */
[----:B----4-:R-:W-:-:S04]  /*0280*/  DADD R14, R18, -R22 ;  /* 0x00000000120e7229 */ /* 0x010fc80000000816 */
[----:B------:R-:W-:Y:S01]  /*0290*/  IMAD.MOV.U32 R18, RZ, RZ, R36 ;  /* 0x000000ffff127224 */ /* 0x000fe200078e0024 */
[----:B------:R-:W-:-:S07]  /*02a0*/  MOV R36, 0x2c0 ;  /* 0x000002c000247802 */ /* 0x000fce0000000f00 */
[----:B0-----:R-:W-:Y:S05]  /*02b0*/  CALL.REL.NOINC `($_Z14get_acc_kernelPdS_S_di$__internal_accurate_pow) ;  /* 0x00000010009c7944 */ /* 0x001fea0003c00000 */
[----:B------:R-:W-:Y:S05]  /*02c0*/  BSYNC.RECONVERGENT B1 ;  /* 0x0000000000017941 */ /* 0x000fea0003800200 */
.L_x_5:
[C---:B------:R-:W-:Y:S01]  /*02d0*/  DADD R16, R10.reuse, 2 ;  /* 0x400000000a107429 */ /* 0x040fe20000000000 */
[----:B------:R-:W-:Y:S01]  /*02e0*/  BSSY.RECONVERGENT B1, `(.L_x_6) ;  /* 0x000000f000017945 */ /* 0x000fe20003800200 */
[----:B------:R-:W-:Y:S02]  /*02f0*/  DADD R36, -RZ, |R12| ;  /* 0x00000000ff247229 */ /* 0x000fe4000000050c */
[----:B------:R-:W-:-:S06]  /*0300*/  DSETP.NEU.AND P0, PT, R10, RZ, PT ;  /* 0x000000ff0a00722a */ /* 0x000fcc0003f0d000 */
[----:B------:R-:W-:Y:S02]  /*0310*/  LOP3.LUT R16, R17, 0x7ff00000, RZ, 0xc0, !PT ;  /* 0x7ff0000011107812 */ /* 0x000fe400078ec0ff */
[----:B------:R-:W-:Y:S01]  /*0320*/  FSEL R17, R25, RZ, P0 ;  /* 0x000000ff19117208 */ /* 0x000fe20000000000 */
[----:B------:R-:W-:Y:S01]  /*0330*/  IMAD.MOV.U32 R18, RZ, RZ, R36 ;  /* 0x000000ffff127224 */ /* 0x000fe200078e0024 */
[----:B------:R-:W-:Y:S02]  /*0340*/  ISETP.NE.AND P1, PT, R16, 0x7ff00000, PT ;  /* 0x7ff000001000780c */ /* 0x000fe40003f25270 */
[----:B------:R-:W-:-:S11]  /*0350*/  FSEL R16, R24, RZ, P0 ;  /* 0x000000ff18107208 */ /* 0x000fd60000000000 */
[----:B------:R-:W-:Y:S05]  /*0360*/  @P1 BRA `(.L_x_7) ;  /* 0x0000000000181947 */ /* 0x000fea0003800000 */
[----:B------:R-:W-:-:S14]  /*0370*/  DSETP.NAN.AND P0, PT, R10, R10, PT ;  /* 0x0000000a0a00722a */ /* 0x000fdc0003f08000 */
[----:B------:R-:W-:Y:S01]  /*0380*/  @P0 DADD R16, R10, 2 ;  /* 0x400000000a100429 */ /* 0x000fe20000000000 */
[----:B------:R-:W-:Y:S10]  /*0390*/  @P0 BRA `(.L_x_7) ;  /* 0x00000000000c0947 */ /* 0x000ff40003800000 */
[----:B------:R-:W-:-:S14]  /*03a0*/  DSETP.NEU.AND P0, PT, |R10|, +INF , PT ;  /* 0x7ff000000a00742a */ /* 0x000fdc0003f0d200 */
[----:B------:R-:W-:Y:S02]  /*03b0*/  @!P0 IMAD.MOV.U32 R16, RZ, RZ, 0x0 ;  /* 0x00000000ff108424 */ /* 0x000fe400078e00ff */
[----:B------:R-:W-:-:S07]  /*03c0*/  @!P0 IMAD.MOV.U32 R17, RZ, RZ, 0x7ff00000 ;  /* 0x7ff00000ff118424 */ /* 0x000fce00078e00ff */
.L_x_7:
[----:B------:R-:W-:Y:S05]  /*03d0*/  BSYNC.RECONVERGENT B1 ;  /* 0x0000000000017941 */ /* 0x000fea0003800200 */
.L_x_6:
[----:B------:R-:W-:Y:S01]  /*03e0*/  BSSY.RECONVERGENT B1, `(.L_x_8) ;  /* 0x0000004000017945 */ /* 0x000fe20003800200 */
[----:B------:R-:W-:Y:S01]  /*03f0*/  IMAD.MOV.U32 R3, RZ, RZ, 0x40000000 ;  /* 0x40000000ff037424 */ /* 0x000fe200078e00ff */
[----:B------:R-:W-:-:S07]  /*0400*/  MOV R36, 0x420 ;  /* 0x0000042000247802 */ /* 0x000fce0000000f00 */
[----:B------:R-:W-:Y:S05]  /*0410*/  CALL.REL.NOINC `($_Z14get_acc_kernelPdS_S_di$__internal_accurate_pow) ;  /* 0x0000001000447944 */ /* 0x000fea0003c00000 */
[----:B------:R-:W-:Y:S05]  /*0420*/  BSYNC.RECONVERGENT B1 ;  /* 0x0000000000017941 */ /* 0x000fea0003800200 */
.L_x_8:
[C---:B------:R-:W-:Y:S01]  /*0430*/  DADD R18, R12.reuse, 2 ;  /* 0x400000000c127429 */ /* 0x040fe20000000000 */
[----:B------:R-:W-:Y:S01]  /*0440*/  BSSY.RECONVERGENT B1, `(.L_x_9) ;  /* 0x0000012000017945 */ /* 0x000fe20003800200 */
[----:B------:R-:W-:Y:S02]  /*0450*/  DSETP.NEU.AND P1, PT, R12, RZ, PT ;  /* 0x000000ff0c00722a */ /* 0x000fe40003f2d000 */
[----:B------:R-:W-:Y:S02]  /*0460*/  DSETP.NEU.AND P3, PT, R10, 1, PT ;  /* 0x3ff000000a00742a */ /* 0x000fe40003f6d000 */
[----:B------:R-:W-:Y:S02]  /*0470*/  DSETP.NEU.AND P0, PT, R12, 1, PT ;  /* 0x3ff000000c00742a */ /* 0x000fe40003f0d000 */
[----:B------:R-:W-:Y:S01]  /*0480*/  DADD R36, -RZ, |R14| ;  /* 0x00000000ff247229 */ /* 0x000fe2000000050e */
[----:B------:R-:W-:Y:S02]  /*0490*/  FSEL R24, R24, RZ, P1 ;  /* 0x000000ff18187208 */ /* 0x000fe40000800000 */
[----:B------:R-:W-:-:S02]  /*04a0*/  LOP3.LUT R18, R19, 0x7ff00000, RZ, 0xc0, !PT ;  /* 0x7ff0000013127812 */ /* 0x000fc400078ec0ff */
[----:B------:R-:W-:Y:S02]  /*04b0*/  FSEL R25, R25, RZ, P1 ;  /* 0x000000ff19197208 */ /* 0x000fe40000800000 */
[----:B------:R-:W-:Y:S02]  /*04c0*/  ISETP.NE.AND P2, PT, R18, 0x7ff00000, PT ;  /* 0x7ff000001200780c */ /* 0x000fe40003f45270 */
[----:B------:R-:W-:Y:S02]  /*04d0*/  FSEL R16, R16, RZ, P3 ;  /* 0x000000ff10107208 */ /* 0x000fe40001800000 */
[----:B------:R-:W-:-:S09]  /*04e0*/  FSEL R17, R17, 1.875, P3 ;  /* 0x3ff0000011117808 */ /* 0x000fd20001800000 */
[----:B------:R-:W-:Y:S05]  /*04f0*/  @P2 BRA `(.L_x_10) ;  /* 0x0000000000182947 */ /* 0x000fea0003800000 */
[----:B------:R-:W-:-:S14]  /*0500*/  DSETP.NAN.AND P1, PT, R12, R12, PT ;  /* 0x0000000c0c00722a */ /* 0x000fdc0003f28000 */
[----:B------:R-:W-:Y:S01]  /*0510*/  @P1 DADD R24, R12, 2 ;  /* 0x400000000c181429 */ /* 0x000fe20000000000 */
[----:B------:R-:W-:Y:S10]  /*0520*/  @P1 BRA `(.L_x_10) ;  /* 0x00000000000c1947 */ /* 0x000ff40003800000 */
[----:B------:R-:W-:-:S14]  /*0530*/  DSETP.NEU.AND P1, PT, |R12|, +INF , PT ;  /* 0x7ff000000c00742a */ /* 0x000fdc0003f2d200 */
[----:B------:R-:W-:Y:S02]  /*0540*/  @!P1 IMAD.MOV.U32 R24, RZ, RZ, 0x0 ;  /* 0x00000000ff189424 */ /* 0x000fe400078e00ff */
[----:B------:R-:W-:-:S07]  /*0550*/  @!P1 IMAD.MOV.U32 R25, RZ, RZ, 0x7ff00000 ;  /* 0x7ff00000ff199424 */ /* 0x000fce00078e00ff */
.L_x_10:
[----:B------:R-:W-:Y:S05]  /*0560*/  BSYNC.RECONVERGENT B1 ;  /* 0x0000000000017941 */ /* 0x000fea0003800200 */
.L_x_9:
[----:B------:R-:W-:Y:S01]  /*0570*/  FSEL R18, R24, RZ, P0 ;  /* 0x000000ff18127208 */ /* 0x000fe20000000000 */
[----:B------:R-:W-:Y:S01]  /*0580*/  BSSY.RECONVERGENT B1, `(.L_x_11) ;  /* 0x0000007000017945 */ /* 0x000fe20003800200 */
[----:B------:R-:W-:Y:S01]  /*0590*/  FSEL R19, R25, 1.875, P0 ;  /* 0x3ff0000019137808 */ /* 0x000fe20000000000 */
[----:B------:R-:W-:-:S05]  /*05a0*/  IMAD.MOV.U32 R3, RZ, RZ, 0x40000000 ;  /* 0x40000000ff037424 */ /* 0x000fca00078e00ff */
[----:B------:R-:W-:Y:S01]  /*05b0*/  DADD R16, R16, R18 ;  /* 0x0000000010107229 */ /* 0x000fe20000000012 */
[----:B------:R-:W-:Y:S01]  /*05c0*/  IMAD.MOV.U32 R18, RZ, RZ, R36 ;  /* 0x000000ffff127224 */ /* 0x000fe200078e0024 */
[----:B------:R-:W-:-:S09]  /*05d0*/  MOV R36, 0x5f0 ;  /* 0x000005f000247802 */ /* 0x000fd20000000f00 */
[----:B------:R-:W-:Y:S05]  /*05e0*/  CALL.REL.NOINC `($_Z14get_acc_kernelPdS_S_di$__internal_accurate_pow) ;  /* 0x0000000c00d07944 */ /* 0x000fea0003c00000 */
[----:B------:R-:W-:Y:S05]  /*05f0*/  BSYNC.RECONVERGENT B1 ;  /* 0x0000000000017941 */ /* 0x000fea0003800200 */
.L_x_11:
[C---:B------:R-:W-:Y:S01]  /*0600*/  DADD R18, R14.reuse, 2 ;  /* 0x400000000e127429 */ /* 0x040fe20000000000 */
[----:B------:R-:W-:Y:S01]  /*0610*/  BSSY.RECONVERGENT B1, `(.L_x_12) ;  /* 0x000000e000017945 */ /* 0x000fe20003800200 */
[C---:B------:R-:W-:Y:S02]  /*0620*/  DSETP.NEU.AND P1, PT, R14.reuse, RZ, PT ;  /* 0x000000ff0e00722a */ /* 0x040fe40003f2d000 */
[----:B------:R-:W-:-:S04]  /*0630*/  DSETP.NEU.AND P0, PT, R14, 1, PT ;  /* 0x3ff000000e00742a */ /* 0x000fc80003f0d000 */
[----:B------:R-:W-:Y:S02]  /*0640*/  FSEL R24, R24, RZ, P1 ;  /* 0x000000ff18187208 */ /* 0x000fe40000800000 */
[----:B------:R-:W-:Y:S02]  /*0650*/  LOP3.LUT R18, R19, 0x7ff00000, RZ, 0xc0, !PT ;  /* 0x7ff0000013127812 */ /* 0x000fe400078ec0ff */
[----:B------:R-:W-:Y:S02]  /*0660*/  FSEL R25, R25, RZ, P1 ;  /* 0x000000ff19197208 */ /* 0x000fe40000800000 */
[----:B------:R-:W-:-:S13]  /*0670*/  ISETP.NE.AND P2, PT, R18, 0x7ff00000, PT ;  /* 0x7ff000001200780c */ /* 0x000fda0003f45270 */
[----:B------:R-:W-:Y:S05]  /*0680*/  @P2 BRA `(.L_x_13) ;  /* 0x0000000000182947 */ /* 0x000fea0003800000 */
[----:B------:R-:W-:-:S14]  /*0690*/  DSETP.NAN.AND P1, PT, R14, R14, PT ;  /* 0x0000000e0e00722a */ /* 0x000fdc0003f28000 */
[----:B------:R-:W-:Y:S01]  /*06a0*/  @P1 DADD R24, R14, 2 ;  /* 0x400000000e181429 */ /* 0x000fe20000000000 */
[----:B------:R-:W-:Y:S10]  /*06b0*/  @P1 BRA `(.L_x_13) ;  /* 0x00000000000c1947 */ /* 0x000ff40003800000 */
[----:B------:R-:W-:-:S14]  /*06c0*/  DSETP.NEU.AND P1, PT, |R14|, +INF , PT ;  /* 0x7ff000000e00742a */ /* 0x000fdc0003f2d200 */
[----:B------:R-:W-:Y:S02]  /*06d0*/  @!P1 IMAD.MOV.U32 R24, RZ, RZ, 0x0 ;  /* 0x00000000ff189424 */ /* 0x000fe400078e00ff */
[----:B------:R-:W-:-:S07]  /*06e0*/  @!P1 IMAD.MOV.U32 R25, RZ, RZ, 0x7ff00000 ;  /* 0x7ff00000ff199424 */ /* 0x000fce00078e00ff */
.L_x_13:
[----:B------:R-:W-:Y:S05]  /*06f0*/  BSYNC.RECONVERGENT B1 ;  /* 0x0000000000017941 */ /* 0x000fea0003800200 */
.L_x_12:
[----:B------:R-:W-:Y:S01]  /*0700*/  FSEL R18, R24, RZ, P0 ;  /* 0x000000ff18127208 */ /* 0x000fe20000000000 */
[----:B------:R-:W-:Y:S01]  /*0710*/  BSSY.RECONVERGENT B1, `(.L_x_14) ;  /* 0x0000008000017945 */ /* 0x000fe20003800200 */
[----:B------:R-:W-:Y:S01]  /*0720*/  FSEL R19, R25, 1.875, P0 ;  /* 0x3ff0000019137808 */ /* 0x000fe20000000000 */
[----:B------:R-:W-:Y:S01]  /*0730*/  IMAD.MOV.U32 R37, RZ, RZ, 0x3fb99999 ;  /* 0x3fb99999ff257424 */ /* 0x000fe200078e00ff */
[----:B------:R-:W-:Y:S01]  /*0740*/  MOV R36, 0x790 ;  /* 0x0000079000247802 */ /* 0x000fe20000000f00 */
[----:B------:R-:W-:-:S03]  /*0750*/  IMAD.MOV.U32 R3, RZ, RZ, 0x40000000 ;  /* 0x40000000ff037424 */ /* 0x000fc600078e00ff */
[----:B------:R-:W-:Y:S01]  /*0760*/  DADD R16, R16, R18 ;  /* 0x0000000010107229 */ /* 0x000fe20000000012 */
[----:B------:R-:W-:-:S10]  /*0770*/  IMAD.MOV.U32 R18, RZ, RZ, -0x66666666 ;  /* 0x9999999aff127424 */ /* 0x000fd400078e00ff */
[----:B------:R-:W-:Y:S05]  /*0780*/  CALL.REL.NOINC `($_Z14get_acc_kernelPdS_S_di$__internal_accurate_pow) ;  /* 0x0000000c00687944 */ /* 0x000fea0003c00000 */
[----:B------:R-:W-:Y:S05]  /*0790*/  BSYNC.RECONVERGENT B1 ;  /* 0x0000000000017941 */ /* 0x000fea0003800200 */
.L_x_14:
[----:B------:R-:W-:Y:S01]  /*07a0*/  DADD R16, R16, R24 ;  /* 0x0000000010107229 */ /* 0x000fe20000000018 */
[----:B------:R-:W-:Y:S07]  /*07b0*/  BSSY.RECONVERGENT B1, `(.L_x_15) ;  /* 0x000000d000017945 */ /* 0x000fee0003800200 */
[----:B------:R-:W-:-:S14]  /*07c0*/  DSETP.NEU.AND P0, PT, R16, RZ, PT ;  /* 0x000000ff1000722a */ /* 0x000fdc0003f0d000 */
[----:B------:R-:W-:Y:S02]  /*07d0*/  @!P0 IMAD.MOV.U32 R24, RZ, RZ, 0x0 ;  /* 0x00000000ff188424 */ /* 0x000fe400078e00ff */
[----:B------:R-:W-:Y:S01]  /*07e0*/  @!P0 IMAD.MOV.U32 R25, RZ, RZ, 0x7ff00000 ;  /* 0x7ff00000ff198424 */ /* 0x000fe200078e00ff */
[----:B------:R-:W-:Y:S06]  /*07f0*/  @!P0 BRA `(.L_x_16) ;  /* 0x0000000000208947 */ /* 0x000fec0003800000 */
[----:B------:R-:W-:Y:S01]  /*0800*/  DADD R18, -RZ, |R16| ;  /* 0x00000000ff127229 */ /* 0x000fe20000000510 */
[----:B------:R-:W-:Y:S01]  /*0810*/  ISETP.GE.AND P0, PT, R17, RZ, PT ;  /* 0x000000ff1100720c */ /* 0x000fe20003f06270 */
[----:B------:R-:W-:Y:S01]  /*0820*/  IMAD.MOV.U32 R3, RZ, RZ, -0x40080000 ;  /* 0xbff80000ff037424 */ /* 0x000fe200078e00ff */
[----:B------:R-:W-:-:S07]  /*0830*/  MOV R36, 0x860 ;  /* 0x0000086000247802 */ /* 0x000fce0000000f00 */
[----:B------:R-:W-:-:S07]  /*0840*/  IMAD.MOV.U32 R37, RZ, RZ, R19 ;  /* 0x000000ffff257224 */ /* 0x000fce00078e0013 */
[----:B------:R-:W-:Y:S05]  /*0850*/  CALL.REL.NOINC `($_Z14get_acc_kernelPdS_S_di$__internal_accurate_pow) ;  /* 0x0000000c00347944 */ /* 0x000fea0003c00000 */
[----:B------:R-:W-:Y:S02]  /*0860*/  FSEL R24, R24, RZ, P0 ;  /* 0x000000ff18187208 */ /* 0x000fe40000000000 */
[----:B------:R-:W-:-:S07]  /*0870*/  FSEL R25, R25, -QNAN , P0 ;  /* 0xfff8000019197808 */ /* 0x000fce0000000000 */
.L_x_16:
[----:B------:R-:W-:Y:S05]  /*0880*/  BSYNC.RECONVERGENT B1 ;  /* 0x0000000000017941 */ /* 0x000fea0003800200 */
.L_x_15:
[----:B------:R-:W-:Y:S02]  /*0890*/  IMAD.U32 R18, RZ, RZ, UR8 ;  /* 0x00000008ff127e24 */ /* 0x000fe4000f8e00ff */
[----:B------:R-:W-:-:S06]  /*08a0*/  IMAD.U32 R19, RZ, RZ, UR9 ;  /* 0x00000009ff137e24 */ /* 0x000fcc000f8e00ff */
[----:B------:R-:W5:Y:S01]  /*08b0*/  LDG.E.64 R18, desc[UR6][R18.64] ;  /* 0x0000000612127981 */ /* 0x000f62000c1e1b00 */
[C---:B------:R-:W-:Y:S01]  /*08c0*/  DADD R2, R16.reuse, -1.5 ;  /* 0xbff8000010027429 */ /* 0x040fe20000000000 */
[----:B------:R-:W-:Y:S01]  /*08d0*/  BSSY.RECONVERGENT B1, `(.L_x_17) ;  /* 0x000000a000017945 */ /* 0x000fe20003800200 */
[----:B------:R-:W-:-:S08]  /*08e0*/  DSETP.NEU.AND P1, PT, R16, 1, PT ;  /* 0x3ff000001000742a */ /* 0x000fd00003f2d000 */
[----:B------:R-:W-:-:S04]  /*08f0*/  LOP3.LUT R2, R3, 0x7ff00000, RZ, 0xc0, !PT ;  /* 0x7ff0000003027812 */ /* 0x000fc800078ec0ff */
[----:B------:R-:W-:-:S13]  /*0900*/  ISETP.NE.AND P0, PT, R2, 0x7ff00000, PT ;  /* 0x7ff000000200780c */ /* 0x000fda0003f05270 */
[----:B------:R-:W-:Y:S05]  /*0910*/  @P0 BRA `(.L_x_18) ;  /* 0x0000000000140947 */ /* 0x000fea0003800000 */
[----:B------:R-:W-:-:S14]  /*0920*/  DSETP.NAN.AND P0, PT, R16, R16, PT ;  /* 0x000000101000722a */ /* 0x000fdc0003f08000 */
[----:B------:R-:W-:Y:S01]  /*0930*/  @P0 DADD R24, R16, -1.5 ;  /* 0xbff8000010180429 */ /* 0x000fe20000000000 */
[----:B------:R-:W-:Y:S10]  /*0940*/  @P0 BRA `(.L_x_18) ;  /* 0x0000000000080947 */ /* 0x000ff40003800000 */
[----:B------:R-:W-:-:S14]  /*0950*/  DSETP.NEU.AND P0, PT, |R16|, +INF , PT ;  /* 0x7ff000001000742a */ /* 0x000fdc0003f0d200 */
[----:B------:R-:W-:-:S07]  /*0960*/  @!P0 CS2R R24, SRZ ;  /* 0x0000000000188805 */ /* 0x000fce000001ff00 */
.L_x_18:
[----:B------:R-:W-:Y:S05]  /*0970*/  BSYNC.RECONVERGENT B1 ;  /* 0x0000000000017941 */ /* 0x000fea0003800200 */
.L_x_17:
[----:B------:R-:W-:Y:S01]  /*0980*/  FSEL R17, R25, 1.875, P1 ;  /* 0x3ff0000019117808 */ /* 0x000fe20000800000 */
[----:B------:R-:W-:Y:S01]  /*0990*/  IMAD.MOV.U32 R2, RZ, RZ, 0x1 ;  /* 0x00000001ff027424 */ /* 0x000fe200078e00ff */
[----:B------:R-:W-:Y:S01]  /*09a0*/  FSEL R16, R24, RZ, P1 ;  /* 0x000000ff18107208 */ /* 0x000fe20000800000 */
[----:B-----5:R-:W-:Y:S01]  /*09b0*/  DMUL R10, R10, R18 ;  /* 0x000000120a0a7228 */ /* 0x020fe20000000000 */
[----:B------:R-:W0:Y:S01]  /*09c0*/  MUFU.RCP64H R3, R17 ;  /* 0x0000001100037308 */ /* 0x000e220000001800 */
[----:B------:R-:W-:Y:S08]  /*09d0*/  BSSY.RECONVERGENT B1, `(.L_x_19) ;  /* 0x0000015000017945 */ /* 0x000ff00003800200 */
[----:B------:R-:W-:Y:S01]  /*09e0*/  FSETP.GEU.AND P1, PT, |R11|, 6.5827683646048100446e-37, PT ;  /* 0x036000000b00780b */ /* 0x000fe20003f2e200 */
[----:B0-----:R-:W-:-:S08]  /*09f0*/  DFMA R20, -R16, R2, 1 ;  /* 0x3ff000001014742b */ /* 0x001fd00000000102 */
[----:B------:R-:W-:-:S08]  /*0a00*/  DFMA R20, R20, R20, R20 ;  /* 0x000000141414722b */ /* 0x000fd00000000014 */
[----:B------:R-:W-:-:S08]  /*0a10*/  DFMA R20, R2, R20, R2 ;  /* 0x000000140214722b */ /* 0x000fd00000000002 */
[----:B------:R-:W-:-:S08]  /*0a20*/  DFMA R2, -R16, R20, 1 ;  /* 0x3ff000001002742b */ /* 0x000fd00000000114 */
[----:B------:R-:W-:-:S08]  /*0a30*/  DFMA R2, R20, R2, R20 ;  /* 0x000000021402722b */ /* 0x000fd00000000014 */
[----:B------:R-:W-:-:S08]  /*0a40*/  DMUL R20, R10, R2 ;  /* 0x000000020a147228 */ /* 0x000fd00000000000 */
[----:B------:R-:W-:-:S08]  /*0a50*/  DFMA R22, -R16, R20, R10 ;  /* 0x000000141016722b */ /* 0x000fd0000000010a */
[----:B------:R-:W-:-:S10]  /*0a60*/  DFMA R2, R2, R22, R20 ;  /* 0x000000160202722b */ /* 0x000fd40000000014 */
[----:B------:R-:W-:-:S05]  /*0a70*/  FFMA R20, RZ, R17, R3 ;  /* 0x00000011ff147223 */ /* 0x000fca0000000003 */
[----:B------:R-:W-:-:S13]  /*0a80*/  FSETP.GT.AND P0, PT, |R20|, 1.469367938527859385e-39, PT ;  /* 0x001000001400780b */ /* 0x000fda0003f04200 */
[----:B------:R-:W-:Y:S05]  /*0a90*/  @P0 BRA P1, `(.L_x_20) ;  /* 0x0000000000200947 */ /* 0x000fea0000800000 */
[----:B------:R-:W-:Y:S01]  /*0aa0*/  IMAD.MOV.U32 R22, RZ, RZ, R10 ;  /* 0x000000ffff167224 */ /* 0x000fe200078e000a */
[----:B------:R-:W-:Y:S01]  /*0ab0*/  MOV R2, 0xb00 ;  /* 0x00000b0000027802 */ /* 0x000fe20000000f00 */
[----:B------:R-:W-:Y:S02]  /*0ac0*/  IMAD.MOV.U32 R23, RZ, RZ, R11 ;  /* 0x000000ffff177224 */ /* 0x000fe400078e000b */
[----:B------:R-:W-:Y:S02]  /*0ad0*/  IMAD.MOV.U32 R10, RZ, RZ, R16 ;  /* 0x000000ffff0a7224 */ /* 0x000fe400078e0010 */
[----:B------:R-:W-:-:S07]  /*0ae0*/  IMAD.MOV.U32 R11, RZ, RZ, R17 ;  /* 0x000000ffff0b7224 */ /* 0x000fce00078e0011 */
[----:B------:R-:W-:Y:S05]  /*0af0*/  CALL.REL.NOINC `($__internal_0_$__cuda_sm20_div_rn_f64_full) ;  /* 0x00000004001c7944 */ /* 0x000fea0003c00000 */
[----:B------:R-:W-:Y:S02]  /*0b00*/  IMAD.MOV.U32 R2, RZ, RZ, R10 ;  /* 0x000000ffff027224 */ /* 0x000fe400078e000a */
[----:B------:R-:W-:-:S07]  /*0b10*/  IMAD.MOV.U32 R3, RZ, RZ, R11 ;  /* 0x000000ffff037224 */ /* 0x000fce00078e000b */
.L_x_20:
[----:B------:R-:W-:Y:S05]  /*0b20*/  BSYNC.RECONVERGENT B1 ;  /* 0x0000000000017941 */ /* 0x000fea0003800200 */
.L_x_19:
[----:B------:R-:W0:Y:S01]  /*0b30*/  MUFU.RCP64H R11, R17 ;  /* 0x00000011000b7308 */ /* 0x000e220000001800 */
[----:B------:R-:W-:Y:S01]  /*0b40*/  IMAD.MOV.U32 R10, RZ, RZ, 0x1 ;  /* 0x00000001ff0a7424 */ /* 0x000fe200078e00ff */
[----:B------:R-:W-:Y:S01]  /*0b50*/  DMUL R12, R12, R18 ;  /* 0x000000120c0c7228 */ /* 0x000fe20000000000 */
[----:B------:R-:W-:Y:S01]  /*0b60*/  BSSY.RECONVERGENT B1, `(.L_x_21) ;  /* 0x0000014000017945 */ /* 0x000fe20003800200 */
[----:B------:R-:W-:-:S08]  /*0b70*/  DADD R8, R8, R2 ;  /* 0x0000000008087229 */ /* 0x000fd00000000002 */
        /* <DEDUP_REMOVED lines=18> */
.L_x_22:
[----:B------:R-:W-:Y:S05]  /*0ca0*/  BSYNC.RECONVERGENT B1 ;  /* 0x0000000000017941 */ /* 0x000fea0003800200 */
.L_x_21:
        /* <DEDUP_REMOVED lines=25> */
.L_x_24:
[----:B------:R-:W-:Y:S05]  /*0e40*/  BSYNC.RECONVERGENT B1 ;  /* 0x0000000000017941 */ /* 0x000fea0003800200 */
.L_x_23:
[----:B------:R-:W-:-:S11]  /*0e50*/  DADD R4, R4, R2 ;  /* 0x0000000004047229 */ /* 0x000fd60000000002 */
.L_x_4:
[----:B0-----:R-:W-:Y:S05]  /*0e60*/  BSYNC.RECONVERGENT B0 ;  /* 0x0000000000007941 */ /* 0x001fea0003800200 */
.L_x_3:
[----:B------:R-:W-:Y:S01]  /*0e70*/  UIADD3 UR8, UP0, UPT, UR8, 0x8, URZ ;  /* 0x0000000808087890 */ /* 0x000fe2000ff1e0ff */
[----:B------:R-:W-:Y:S02]  /*0e80*/  VIADD R34, R34, 0x1 ;  /* 0x0000000122227836 */ /* 0x000fe40000000000 */
[----:B------:R-:W-:Y:S01]  /*0e90*/  VIADD R0, R0, 0x3 ;  /* 0x0000000300007836 */ /* 0x000fe20000000000 */
[----:B------:R-:W-:Y:S01]  /*0ea0*/  UIADD3.X UR9, UPT, UPT, URZ, UR9, URZ, UP0, !UPT ;  /* 0x00000009ff097290 */ /* 0x000fe200087fe4ff */
[----:B------:R-:W-:Y:S11]  /*0eb0*/  BRA.U UP1, `(.L_x_25) ;  /* 0xfffffff1019c7547 */ /* 0x000ff6000b83ffff */
.L_x_2:
[----:B------:R-:W0:Y:S01]  /*0ec0*/  LDC.64 R2, c[0x0][0x398] ;  /* 0x0000e600ff027b82 */ /* 0x000e220000000a00 */
[----:B------:R-:W-:-:S07]  /*0ed0*/  IMAD R35, R35, 0x3, RZ ;  /* 0x0000000323237824 */ /* 0x000fce00078e02ff */
[----:B------:R-:W1:Y:S01]  /*0ee0*/  LDC.64 R10, c[0x0][0x390] ;  /* 0x0000e400ff0a7b82 */ /* 0x000e620000000a00 */
[-C--:B0-----:R-:W-:Y:S02]  /*0ef0*/  DMUL R8, R8, R2.reuse ;  /* 0x0000000208087228 */ /* 0x081fe40000000000 */
[-C--:B------:R-:W-:Y:S02]  /*0f00*/  DMUL R6, R6, R2.reuse ;  /* 0x0000000206067228 */ /* 0x080fe40000000000 */
[----:B------:R-:W-:Y:S01]  /*0f10*/  DMUL R4, R4, R2 ;  /* 0x0000000204047228 */ /* 0x000fe20000000000 */
[----:B-1----:R-:W-:-:S05]  /*0f20*/  IMAD.WIDE R2, R35, 0x8, R10 ;  /* 0x0000000823027825 */ /* 0x002fca00078e020a */
[----:B------:R-:W-:Y:S04]  /*0f30*/  STG.E.64 desc[UR6][R2.64], R8 ;  /* 0x0000000802007986 */ /* 0x000fe8000c101b06 */
[----:B------:R-:W-:Y:S04]  /*0f40*/  STG.E.64 desc[UR6][R2.64+0x8], R6 ;  /* 0x0000080602007986 */ /* 0x000fe8000c101b06 */
[----:B------:R-:W-:Y:S01]  /*0f50*/  STG.E.64 desc[UR6][R2.64+0x10], R4 ;  /* 0x0000100402007986 */ /* 0x000fe2000c101b06 */
[----:B------:R-:W-:Y:S05]  /*0f60*/  EXIT ;  /* 0x000000000000794d */ /* 0x000fea0003800000 */
        .weak           $__internal_0_$__cuda_sm20_div_rn_f64_full
        .type           $__internal_0_$__cuda_sm20_div_rn_f64_full,@function
        .size           $__internal_0_$__cuda_sm20_div_rn_f64_full,($_Z14get_acc_kernelPdS_S_di$__internal_accurate_pow - $__internal_0_$__cuda_sm20_div_rn_f64_full)
$__internal_0_$__cuda_sm20_div_rn_f64_full:
[----:B------:R-:W-:Y:S01]  /*0f70*/  FSETP.GEU.AND P2, PT, |R23|, 1.469367938527859385e-39, PT ;  /* 0x001000001700780b */ /* 0x000fe20003f4e200 */
[----:B------:R-:W-:Y:S01]  /*0f80*/  IMAD.MOV.U32 R32, RZ, RZ, 0x1ca00000 ;  /* 0x1ca00000ff207424 */ /* 0x000fe200078e00ff */
[C---:B------:R-:W-:Y:S01]  /*0f90*/  FSETP.GEU.AND P0, PT, |R11|.reuse, 1.469367938527859385e-39, PT ;  /* 0x001000000b00780b */ /* 0x040fe20003f0e200 */
[----:B------:R-:W-:Y:S01]  /*0fa0*/  IMAD.MOV.U32 R26, RZ, RZ, 0x1 ;  /* 0x00000001ff1a7424 */ /* 0x000fe200078e00ff */
[----:B------:R-:W-:Y:S01]  /*0fb0*/  LOP3.LUT R20, R11, 0x800fffff, RZ, 0xc0, !PT ;  /* 0x800fffff0b147812 */ /* 0x000fe200078ec0ff */
[----:B------:R-:W-:Y:S01]  /*0fc0*/  BSSY.RECONVERGENT B2, `(.L_x_26) ;  /* 0x0000052000027945 */ /* 0x000fe20003800200 */
[----:B------:R-:W-:Y:S02]  /*0fd0*/  LOP3.LUT R3, R23, 0x7ff00000, RZ, 0xc0, !PT ;  /* 0x7ff0000017037812 */ /* 0x000fe400078ec0ff */
[----:B------:R-:W-:Y:S01]  /*0fe0*/  LOP3.LUT R21, R20, 0x3ff00000, RZ, 0xfc, !PT ;  /* 0x3ff0000014157812 */ /* 0x000fe200078efcff */
[----:B------:R-:W-:Y:S01]  /*0ff0*/  IMAD.MOV.U32 R20, RZ, RZ, R10 ;  /* 0x000000ffff147224 */ /* 0x000fe200078e000a */
[----:B------:R-:W-:-:S03]  /*1000*/  LOP3.LUT R36, R11, 0x7ff00000, RZ, 0xc0, !PT ;  /* 0x7ff000000b247812 */ /* 0x000fc600078ec0ff */
[----:B------:R-:W-:Y:S01]  /*1010*/  @!P2 LOP3.LUT R24, R11, 0x7ff00000, RZ, 0xc0, !PT ;  /* 0x7ff000000b18a812 */ /* 0x000fe200078ec0ff */
[----:B------:R-:W-:Y:S01]  /*1020*/  @!P2 IMAD.MOV.U32 R28, RZ, RZ, RZ ;  /* 0x000000ffff1ca224 */ /* 0x000fe200078e00ff */
[----:B------:R-:W-:Y:S01]  /*1030*/  @!P0 DMUL R20, R10, 8.98846567431157953865e+307 ;  /* 0x7fe000000a148828 */ /* 0x000fe20000000000 */
[C---:B------:R-:W-:Y:S02]  /*1040*/  ISETP.GE.U32.AND P1, PT, R3.reuse, R36, PT ;  /* 0x000000240300720c */ /* 0x040fe40003f26070 */
[----:B------:R-:W-:Y:S01]  /*1050*/  @!P2 ISETP.GE.U32.AND P3, PT, R3, R24, PT ;  /* 0x000000180300a20c */ /* 0x000fe20003f66070 */
[----:B------:R-:W-:Y:S01]  /*1060*/  IMAD.MOV.U32 R24, RZ, RZ, R22 ;  /* 0x000000ffff187224 */ /* 0x000fe200078e0016 */
[C---:B------:R-:W-:Y:S01]  /*1070*/  SEL R25, R32.reuse, 0x63400000, !P1 ;  /* 0x6340000020197807 */ /* 0x040fe20004800000 */
[----:B------:R-:W0:Y:S01]  /*1080*/  MUFU.RCP64H R27, R21 ;  /* 0x00000015001b7308 */ /* 0x000e220000001800 */
[----:B------:R-:W-:Y:S02]  /*1090*/  @!P2 SEL R29, R32, 0x63400000, !P3 ;  /* 0x63400000201da807 */ /* 0x000fe40005800000 */
[----:B------:R-:W-:-:S02]  /*10a0*/  LOP3.LUT R25, R25, 0x800fffff, R23, 0xf8, !PT ;  /* 0x800fffff19197812 */ /* 0x000fc400078ef817 */
[----:B------:R-:W-:Y:S02]  /*10b0*/  @!P2 LOP3.LUT R29, R29, 0x80000000, R23, 0xf8, !PT ;  /* 0x800000001d1da812 */ /* 0x000fe400078ef817 */
[----:B------:R-:W-:Y:S02]  /*10c0*/  @!P0 LOP3.LUT R36, R21, 0x7ff00000, RZ, 0xc0, !PT ;  /* 0x7ff0000015248812 */ /* 0x000fe400078ec0ff */
[----:B------:R-:W-:-:S06]  /*10d0*/  @!P2 LOP3.LUT R29, R29, 0x100000, RZ, 0xfc, !PT ;  /* 0x001000001d1da812 */ /* 0x000fcc00078efcff */
[----:B------:R-:W-:Y:S02]  /*10e0*/  @!P2 DFMA R24, R24, 2, -R28 ;  /* 0x400000001818a82b */ /* 0x000fe4000000081c */
[----:B0-----:R-:W-:-:S08]  /*10f0*/  DFMA R28, R26, -R20, 1 ;  /* 0x3ff000001a1c742b */ /* 0x001fd00000000814 */
[----:B------:R-:W-:-:S08]  /*1100*/  DFMA R28, R28, R28, R28 ;  /* 0x0000001c1c1c722b */ /* 0x000fd0000000001c */
[----:B------:R-:W-:-:S08]  /*1110*/  DFMA R28, R26, R28, R26 ;  /* 0x0000001c1a1c722b */ /* 0x000fd0000000001a */
[----:B------:R-:W-:-:S08]  /*1120*/  DFMA R26, R28, -R20, 1 ;  /* 0x3ff000001c1a742b */ /* 0x000fd00000000814 */
[----:B------:R-:W-:-:S08]  /*1130*/  DFMA R26, R28, R26, R28 ;  /* 0x0000001a1c1a722b */ /* 0x000fd0000000001c */
[----:B------:R-:W-:-:S08]  /*1140*/  DMUL R28, R26, R24 ;  /* 0x000000181a1c7228 */ /* 0x000fd00000000000 */
[----:B------:R-:W-:-:S08]  /*1150*/  DFMA R30, R28, -R20, R24 ;  /* 0x800000141c1e722b */ /* 0x000fd00000000018 */
[----:B------:R-:W-:Y:S01]  /*1160*/  DFMA R30, R26, R30, R28 ;  /* 0x0000001e1a1e722b */ /* 0x000fe2000000001c */
[----:B------:R-:W-:Y:S01]  /*1170*/  IMAD.MOV.U32 R29, RZ, RZ, R3 ;  /* 0x000000ffff1d7224 */ /* 0x000fe200078e0003 */
[----:B------:R-:W-:-:S05]  /*1180*/  @!P2 LOP3.LUT R29, R25, 0x7ff00000, RZ, 0xc0, !PT ;  /* 0x7ff00000191da812 */ /* 0x000fca00078ec0ff */
[----:B------:R-:W-:-:S05]  /*1190*/  VIADD R26, R29, 0xffffffff ;  /* 0xffffffff1d1a7836 */ /* 0x000fca0000000000 */
[----:B------:R-:W-:Y:S01]  /*11a0*/  ISETP.GT.U32.AND P0, PT, R26, 0x7feffffe, PT ;  /* 0x7feffffe1a00780c */ /* 0x000fe20003f04070 */
[----:B------:R-:W-:-:S05]  /*11b0*/  VIADD R26, R36, 0xffffffff ;  /* 0xffffffff241a7836 */ /* 0x000fca0000000000 */
[----:B------:R-:W-:-:S13]  /*11c0*/  ISETP.GT.U32.OR P0, PT, R26, 0x7feffffe, P0 ;  /* 0x7feffffe1a00780c */ /* 0x000fda0000704470 */
[----:B------:R-:W-:Y:S05]  /*11d0*/  @P0 BRA `(.L_x_27) ;  /* 0x00000000006c0947 */ /* 0x000fea0003800000 */
[----:B------:R-:W-:-:S04]  /*11e0*/  LOP3.LUT R26, R11, 0x7ff00000, RZ, 0xc0, !PT ;  /* 0x7ff000000b1a7812 */ /* 0x000fc800078ec0ff */
[CC--:B------:R-:W-:Y:S02]  /*11f0*/  VIADDMNMX R22, R3.reuse, -R26.reuse, 0xb9600000, !PT ;  /* 0xb960000003167446 */ /* 0x0c0fe4000780091a */
[----:B------:R-:W-:Y:S02]  /*1200*/  ISETP.GE.U32.AND P0, PT, R3, R26, PT ;  /* 0x0000001a0300720c */ /* 0x000fe40003f06070 */
[----:B------:R-:W-:Y:S01]  /*1210*/  VIMNMX R3, PT, PT, R22, 0x46a00000, PT ;  /* 0x46a0000016037848 */ /* 0x000fe20003fe0100 */
[----:B------:R-:W-:Y:S01]  /*1220*/  IMAD.MOV.U32 R22, RZ, RZ, RZ ;  /* 0x000000ffff167224 */ /* 0x000fe200078e00ff */
[----:B------:R-:W-:-:S05]  /*1230*/  SEL R32, R32, 0x63400000, !P0 ;  /* 0x6340000020207807 */ /* 0x000fca0004000000 */
[----:B------:R-:W-:-:S04]  /*1240*/  IMAD.IADD R3, R3, 0x1, -R32 ;  /* 0x0000000103037824 */ /* 0x000fc800078e0a20 */
[----:B------:R-:W-:-:S06]  /*1250*/  VIADD R23, R3, 0x7fe00000 ;  /* 0x7fe0000003177836 */ /* 0x000fcc0000000000 */
[----:B------:R-:W-:-:S10]  /*1260*/  DMUL R26, R30, R22 ;  /* 0x000000161e1a7228 */ /* 0x000fd40000000000 */
[----:B------:R-:W-:-:S13]  /*1270*/  FSETP.GTU.AND P0, PT, |R27|, 1.469367938527859385e-39, PT ;  /* 0x001000001b00780b */ /* 0x000fda0003f0c200 */
[----:B------:R-:W-:Y:S05]  /*1280*/  @P0 BRA `(.L_x_28) ;  /* 0x0000000000940947 */ /* 0x000fea0003800000 */
[----:B------:R-:W-:Y:S01]  /*1290*/  DFMA R20, R30, -R20, R24 ;  /* 0x800000141e14722b */ /* 0x000fe20000000018 */
[----:B------:R-:W-:-:S09]  /*12a0*/  IMAD.MOV.U32 R22, RZ, RZ, RZ ;  /* 0x000000ffff167224 */ /* 0x000fd200078e00ff */
[C---:B------:R-:W-:Y:S02]  /*12b0*/  FSETP.NEU.AND P0, PT, R21.reuse, RZ, PT ;  /* 0x000000ff1500720b */ /* 0x040fe40003f0d000 */
[----:B------:R-:W-:-:S04]  /*12c0*/  LOP3.LUT R25, R21, 0x80000000, R11, 0x48, !PT ;  /* 0x8000000015197812 */ /* 0x000fc800078e480b */
[----:B------:R-:W-:-:S07]  /*12d0*/  LOP3.LUT R23, R25, R23, RZ, 0xfc, !PT ;  /* 0x0000001719177212 */ /* 0x000fce00078efcff */
[----:B------:R-:W-:Y:S05]  /*12e0*/  @!P0 BRA `(.L_x_28) ;  /* 0x00000000007c8947 */ /* 0x000fea0003800000 */
[----:B------:R-:W-:Y:S01]  /*12f0*/  IMAD.MOV R11, RZ, RZ, -R3 ;  /* 0x000000ffff0b7224 */ /* 0x000fe200078e0a03 */
[----:B------:R-:W-:Y:S01]  /*1300*/  DMUL.RP R22, R30, R22 ;  /* 0x000000161e167228 */ /* 0x000fe20000008000 */
[----:B------:R-:W-:Y:S01]  /*1310*/  IMAD.MOV.U32 R10, RZ, RZ, RZ ;  /* 0x000000ffff0a7224 */ /* 0x000fe200078e00ff */
[----:B------:R-:W-:-:S05]  /*1320*/  IADD3 R3, PT, PT, -R3, -0x43300000, RZ ;  /* 0xbcd0000003037810 */ /* 0x000fca0007ffe1ff */
[----:B------:R-:W-:-:S03]  /*1330*/  DFMA R10, R26, -R10, R30 ;  /* 0x8000000a1a0a722b */ /* 0x000fc6000000001e */
[----:B------:R-:W-:-:S07]  /*1340*/  LOP3.LUT R25, R23, R25, RZ, 0x3c, !PT ;  /* 0x0000001917197212 */ /* 0x000fce00078e3cff */
[----:B------:R-:W-:-:S04]  /*1350*/  FSETP.NEU.AND P0, PT, |R11|, R3, PT ;  /* 0x000000030b00720b */ /* 0x000fc80003f0d200 */
[----:B------:R-:W-:Y:S02]  /*1360*/  FSEL R26, R22, R26, !P0 ;  /* 0x0000001a161a7208 */ /* 0x000fe40004000000 */
[----:B------:R-:W-:Y:S01]  /*1370*/  FSEL R27, R25, R27, !P0 ;  /* 0x0000001b191b7208 */ /* 0x000fe20004000000 */
[----:B------:R-:W-:Y:S06]  /*1380*/  BRA `(.L_x_28) ;  /* 0x0000000000547947 */ /* 0x000fec0003800000 */
.L_x_27:
[----:B------:R-:W-:-:S14]  /*1390*/  DSETP.NAN.AND P0, PT, R22, R22, PT ;  /* 0x000000161600722a */ /* 0x000fdc0003f08000 */
[----:B------:R-:W-:Y:S05]  /*13a0*/  @P0 BRA `(.L_x_29) ;  /* 0x0000000000440947 */ /* 0x000fea0003800000 */
[----:B------:R-:W-:-:S14]  /*13b0*/  DSETP.NAN.AND P0, PT, R10, R10, PT ;  /* 0x0000000a0a00722a */ /* 0x000fdc0003f08000 */
[----:B------:R-:W-:Y:S05]  /*13c0*/  @P0 BRA `(.L_x_30) ;  /* 0x0000000000300947 */ /* 0x000fea0003800000 */
[----:B------:R-:W-:Y:S01]  /*13d0*/  ISETP.NE.AND P0, PT, R29, R36, PT ;  /* 0x000000241d00720c */ /* 0x000fe20003f05270 */
[----:B------:R-:W-:Y:S02]  /*13e0*/  IMAD.MOV.U32 R26, RZ, RZ, 0x0 ;  /* 0x00000000ff1a7424 */ /* 0x000fe400078e00ff */
[----:B------:R-:W-:-:S10]  /*13f0*/  IMAD.MOV.U32 R27, RZ, RZ, -0x80000 ;  /* 0xfff80000ff1b7424 */ /* 0x000fd400078e00ff */
[----:B------:R-:W-:Y:S05]  /*1400*/  @!P0 BRA `(.L_x_28) ;  /* 0x0000000000348947 */ /* 0x000fea0003800000 */
[----:B------:R-:W-:Y:S02]  /*1410*/  ISETP.NE.AND P0, PT, R29, 0x7ff00000, PT ;  /* 0x7ff000001d00780c */ /* 0x000fe40003f05270 */
[----:B------:R-:W-:Y:S02]  /*1420*/  LOP3.LUT R27, R23, 0x80000000, R11, 0x48, !PT ;  /* 0x80000000171b7812 */ /* 0x000fe400078e480b */
[----:B------:R-:W-:-:S13]  /*1430*/  ISETP.EQ.OR P0, PT, R36, RZ, !P0 ;  /* 0x000000ff2400720c */ /* 0x000fda0004702670 */
[----:B------:R-:W-:Y:S01]  /*1440*/  @P0 LOP3.LUT R3, R27, 0x7ff00000, RZ, 0xfc, !PT ;  /* 0x7ff000001b030812 */ /* 0x000fe200078efcff */
[----:B------:R-:W-:Y:S02]  /*1450*/  @!P0 IMAD.MOV.U32 R26, RZ, RZ, RZ ;  /* 0x000000ffff1a8224 */ /* 0x000fe400078e00ff */
[----:B------:R-:W-:Y:S02]  /*1460*/  @P0 IMAD.MOV.U32 R26, RZ, RZ, RZ ;  /* 0x000000ffff1a0224 */ /* 0x000fe400078e00ff */
[----:B------:R-:W-:Y:S01]  /*1470*/  @P0 IMAD.MOV.U32 R27, RZ, RZ, R3 ;  /* 0x000000ffff1b0224 */ /* 0x000fe200078e0003 */
[----:B------:R-:W-:Y:S06]  /*1480*/  BRA `(.L_x_28) ;  /* 0x0000000000147947 */ /* 0x000fec0003800000 */
.L_x_30:
[----:B------:R-:W-:Y:S01]  /*1490*/  LOP3.LUT R27, R11, 0x80000, RZ, 0xfc, !PT ;  /* 0x000800000b1b7812 */ /* 0x000fe200078efcff */
[----:B------:R-:W-:Y:S01]  /*14a0*/  IMAD.MOV.U32 R26, RZ, RZ, R10 ;  /* 0x000000ffff1a7224 */ /* 0x000fe200078e000a */
[----:B------:R-:W-:Y:S06]  /*14b0*/  BRA `(.L_x_28) ;  /* 0x0000000000087947 */ /* 0x000fec0003800000 */
.L_x_29:
[----:B------:R-:W-:Y:S01]  /*14c0*/  LOP3.LUT R27, R23, 0x80000, RZ, 0xfc, !PT ;  /* 0x00080000171b7812 */ /* 0x000fe200078efcff */
[----:B------:R-:W-:-:S07]  /*14d0*/  IMAD.MOV.U32 R26, RZ, RZ, R22 ;  /* 0x000000ffff1a7224 */ /* 0x000fce00078e0016 */
.L_x_28:
[----:B------:R-:W-:Y:S05]  /*14e0*/  BSYNC.RECONVERGENT B2 ;  /* 0x0000000000027941 */ /* 0x000fea0003800200 */
.L_x_26:
[----:B------:R-:W-:Y:S02]  /*14f0*/  IMAD.MOV.U32 R3, RZ, RZ, 0x0 ;  /* 0x00000000ff037424 */ /* 0x000fe400078e00ff */
[----:B------:R-:W-:Y:S02]  /*1500*/  IMAD.MOV.U32 R10, RZ, RZ, R26 ;  /* 0x000000ffff0a7224 */ /* 0x000fe400078e001a */
[----:B------:R-:W-:Y:S01]  /*1510*/  IMAD.MOV.U32 R11, RZ, RZ, R27 ;  /* 0x000000ffff0b7224 */ /* 0x000fe200078e001b */
[----:B------:R-:W-:Y:S06]  /*1520*/  RET.REL.NODEC R2 `(_Z14get_acc_kernelPdS_S_di) ;  /* 0xffffffe802b47950 */ /* 0x000fec0003c3ffff */
        .type           $_Z14get_acc_kernelPdS_S_di$__internal_accurate_pow,@function
        .size           $_Z14get_acc_kernelPdS_S_di$__internal_accurate_pow,(.L_x_35 - $_Z14get_acc_kernelPdS_S_di$__internal_accurate_pow)
$_Z14get_acc_kernelPdS_S_di$__internal_accurate_pow:
[----:B------:R-:W-:Y:S01]  /*1530*/  ISETP.GT.U32.AND P1, PT, R37, 0xfffff, PT ;  /* 0x000fffff2500780c */ /* 0x000fe20003f24070 */
[--C-:B------:R-:W-:Y:S01]  /*1540*/  IMAD.MOV.U32 R19, RZ, RZ, R37.reuse ;  /* 0x000000ffff137224 */ /* 0x100fe200078e0025 */
[----:B------:R-:W-:Y:S01]  /*1550*/  UMOV UR10, 0x7d2cafe2 ;  /* 0x7d2cafe2000a7882 */ /* 0x000fe20000000000 */
[----:B------:R-:W-:Y:S01]  /*1560*/  IMAD.MOV.U32 R22, RZ, RZ, 0x41ad3b5a ;  /* 0x41ad3b5aff167424 */ /* 0x000fe200078e00ff */
[----:B------:R-:W-:Y:S01]  /*1570*/  UMOV UR11, 0x3eb0f5ff ;  /* 0x3eb0f5ff000b7882 */ /* 0x000fe20000000000 */
[----:B------:R-:W-:Y:S01]  /*1580*/  IMAD.MOV.U32 R23, RZ, RZ, 0x3ed0f5d2 ;  /* 0x3ed0f5d2ff177424 */ /* 0x000fe200078e00ff */
[----:B------:R-:W-:Y:S01]  /*1590*/  SHF.R.U32.HI R37, RZ, 0x14, R37 ;  /* 0x00000014ff257819 */ /* 0x000fe20000011625 */
[----:B------:R-:W-:Y:S01]  /*15a0*/  UMOV UR12, 0x3b39803f ;  /* 0x3b39803f000c7882 */ /* 0x000fe20000000000 */
[----:B------:R-:W-:-:S05]  /*15b0*/  UMOV UR13, 0x3c7abc9e ;  /* 0x3c7abc9e000d7882 */ /* 0x000fca0000000000 */
[----:B------:R-:W-:-:S10]  /*15c0*/  @!P1 DMUL R28, R18, 1.80143985094819840000e+16 ;  /* 0x43500000121c9828 */ /* 0x000fd40000000000 */
[----:B------:R-:W-:Y:S01]  /*15d0*/  @!P1 IMAD.MOV.U32 R19, RZ, RZ, R29 ;  /* 0x000000ffff139224 */ /* 0x000fe200078e001d */
[----:B------:R-:W-:Y:S01]  /*15e0*/  @!P1 LEA.HI R37, R29, 0xffffffca, RZ, 0xc ;  /* 0xffffffca1d259811 */ /* 0x000fe200078f60ff */
[----:B------:R-:W-:-:S03]  /*15f0*/  @!P1 IMAD.MOV.U32 R18, RZ, RZ, R28 ;  /* 0x000000ffff129224 */ /* 0x000fc600078e001c */
[----:B------:R-:W-:Y:S01]  /*1600*/  LOP3.LUT R19, R19, 0x800fffff, RZ, 0xc0, !PT ;  /* 0x800fffff13137812 */ /* 0x000fe200078ec0ff */
[----:B------:R-:W-:Y:S02]  /*1610*/  IMAD.MOV.U32 R20, RZ, RZ, R18 ;  /* 0x000000ffff147224 */ /* 0x000fe400078e0012 */
[----:B------:R-:W-:Y:S01]  /*1620*/  IMAD.MOV.U32 R18, RZ, RZ, RZ ;  /* 0x000000ffff127224 */ /* 0x000fe200078e00ff */
[----:B------:R-:W-:-:S04]  /*1630*/  LOP3.LUT R21, R19, 0x3ff00000, RZ, 0xfc, !PT ;  /* 0x3ff0000013157812 */ /* 0x000fc800078efcff */
[----:B------:R-:W-:-:S13]  /*1640*/  ISETP.GE.U32.AND P2, PT, R21, 0x3ff6a09f, PT ;  /* 0x3ff6a09f1500780c */ /* 0x000fda0003f46070 */
[----:B------:R-:W-:-:S04]  /*1650*/  @P2 VIADD R19, R21, 0xfff00000 ;  /* 0xfff0000015132836 */ /* 0x000fc80000000000 */
[----:B------:R-:W-:-:S06]  /*1660*/  @P2 IMAD.MOV.U32 R21, RZ, RZ, R19 ;  /* 0x000000ffff152224 */ /* 0x000fcc00078e0013 */
[C---:B------:R-:W-:Y:S02]  /*1670*/  DADD R26, R20.reuse, 1 ;  /* 0x3ff00000141a7429 */ /* 0x040fe40000000000 */
[----:B------:R-:W-:-:S04]  /*1680*/  DADD R20, R20, -1 ;  /* 0xbff0000014147429 */ /* 0x000fc80000000000 */
[----:B------:R-:W0:Y:S02]  /*1690*/  MUFU.RCP64H R19, R27 ;  /* 0x0000001b00137308 */ /* 0x000e240000001800 */
[----:B0-----:R-:W-:-:S08]  /*16a0*/  DFMA R24, -R26, R18, 1 ;  /* 0x3ff000001a18742b */ /* 0x001fd00000000112 */
[----:B------:R-:W-:-:S08]  /*16b0*/  DFMA R24, R24, R24, R24 ;  /* 0x000000181818722b */ /* 0x000fd00000000018 */
[----:B------:R-:W-:-:S08]  /*16c0*/  DFMA R24, R18, R24, R18 ;  /* 0x000000181218722b */ /* 0x000fd00000000012 */
[----:B------:R-:W-:-:S08]  /*16d0*/  DMUL R18, R20, R24 ;  /* 0x0000001814127228 */ /* 0x000fd00000000000 */
[----:B------:R-:W-:-:S08]  /*16e0*/  DFMA R18, R20, R24, R18 ;  /* 0x000000181412722b */ /* 0x000fd00000000012 */
[----:B------:R-:W-:-:S08]  /*16f0*/  DMUL R30, R18, R18 ;  /* 0x00000012121e7228 */ /* 0x000fd00000000000 */
[----:B------:R-:W-:Y:S01]  /*1700*/  DFMA R22, R30, UR10, R22 ;  /* 0x0000000a1e167c2b */ /* 0x000fe20008000016 */
[----:B------:R-:W-:Y:S01]  /*1710*/  UMOV UR10, 0x75488a3f ;  /* 0x75488a3f000a7882 */ /* 0x000fe20000000000 */
[----:B------:R-:W-:-:S06]  /*1720*/  UMOV UR11, 0x3ef3b20a ;  /* 0x3ef3b20a000b7882 */ /* 0x000fcc0000000000 */
[----:B------:R-:W-:Y:S01]  /*1730*/  DFMA R26, R30, R22, UR10 ;  /* 0x0000000a1e1a7e2b */ /* 0x000fe20008000016 */
[----:B------:R-:W-:Y:S01]  /*1740*/  UMOV UR10, 0xe4faecd5 ;  /* 0xe4faecd5000a7882 */ /* 0x000fe20000000000 */
[----:B------:R-:W-:Y:S01]  /*1750*/  UMOV UR11, 0x3f1745cd ;  /* 0x3f1745cd000b7882 */ /* 0x000fe20000000000 */
[----:B------:R-:W-:-:S05]  /*1760*/  DADD R22, R20, -R18 ;  /* 0x0000000014167229 */ /* 0x000fca0000000812 */
[----:B------:R-:W-:Y:S01]  /*1770*/  DFMA R26, R30, R26, UR10 ;  /* 0x0000000a1e1a7e2b */ /* 0x000fe2000800001a */
[----:B------:R-:W-:Y:S01]  /*1780*/  UMOV UR10, 0x258a578b ;  /* 0x258a578b000a7882 */ /* 0x000fe20000000000 */
[----:B------:R-:W-:Y:S01]  /*1790*/  UMOV UR11, 0x3f3c71c7 ;  /* 0x3f3c71c7000b7882 */ /* 0x000fe20000000000 */
[----:B------:R-:W-:-:S05]  /*17a0*/  DADD R22, R22, R22 ;  /* 0x0000000016167229 */ /* 0x000fca0000000016 */
[----:B------:R-:W-:Y:S01]  /*17b0*/  DFMA R26, R30, R26, UR10 ;  /* 0x0000000a1e1a7e2b */ /* 0x000fe2000800001a */
[----:B------:R-:W-:Y:S01]  /*17c0*/  UMOV UR10, 0x9242b910 ;  /* 0x9242b910000a7882 */ /* 0x000fe20000000000 */
[----:B------:R-:W-:Y:S01]  /*17d0*/  UMOV UR11, 0x3f624924 ;  /* 0x3f624924000b7882 */ /* 0x000fe20000000000 */
[----:B------:R-:W-:-:S05]  /*17e0*/  DFMA R22, R20, -R18, R22 ;  /* 0x800000121416722b */ /* 0x000fca0000000016 */
[----:B------:R-:W-:Y:S01]  /*17f0*/  DFMA R26, R30, R26, UR10 ;  /* 0x0000000a1e1a7e2b */ /* 0x000fe2000800001a */
[----:B------:R-:W-:Y:S01]  /*1800*/  UMOV UR10, 0x99999dfb ;  /* 0x99999dfb000a7882 */ /* 0x000fe20000000000 */
[----:B------:R-:W-:Y:S01]  /*1810*/  UMOV UR11, 0x3f899999 ;  /* 0x3f899999000b7882 */ /* 0x000fe20000000000 */
[----:B------:R-:W-:-:S05]  /*1820*/  DMUL R22, R24, R22 ;  /* 0x0000001618167228 */ /* 0x000fca0000000000 */
[----:B------:R-:W-:Y:S01]  /*1830*/  DFMA R26, R30, R26, UR10 ;  /* 0x0000000a1e1a7e2b */ /* 0x000fe2000800001a */
[----:B------:R-:W-:Y:S01]  /*1840*/  UMOV UR10, 0x55555555 ;  /* 0x55555555000a7882 */ /* 0x000fe20000000000 */
[----:B------:R-:W-:-:S03]  /*1850*/  UMOV UR11, 0x3fb55555 ;  /* 0x3fb55555000b7882 */ /* 0x000fc60000000000 */
[----:B------:R-:W-:Y:S02]  /*1860*/  VIADD R29, R23, 0x100000 ;  /* 0x00100000171d7836 */ /* 0x000fe40000000000 */
[----:B------:R-:W-:Y:S01]  /*1870*/  IMAD.MOV.U32 R28, RZ, RZ, R22 ;  /* 0x000000ffff1c7224 */ /* 0x000fe200078e0016 */
[----:B------:R-:W-:-:S08]  /*1880*/  DFMA R20, R30, R26, UR10 ;  /* 0x0000000a1e147e2b */ /* 0x000fd0000800001a */
[----:B------:R-:W-:Y:S01]  /*1890*/  DADD R24, -R20, UR10 ;  /* 0x0000000a14187e29 */ /* 0x000fe20008000100 */
[----:B------:R-:W-:Y:S01]  /*18a0*/  UMOV UR10, 0xb9e7b0 ;  /* 0x00b9e7b0000a7882 */ /* 0x000fe20000000000 */
[----:B------:R-:W-:-:S06]  /*18b0*/  UMOV UR11, 0x3c46a4cb ;  /* 0x3c46a4cb000b7882 */ /* 0x000fcc0000000000 */
[----:B------:R-:W-:Y:S02]  /*18c0*/  DFMA R24, R30, R26, R24 ;  /* 0x0000001a1e18722b */ /* 0x000fe40000000018 */
[----:B------:R-:W-:-:S06]  /*18d0*/  DMUL R26, R18, R18 ;  /* 0x00000012121a7228 */ /* 0x000fcc0000000000 */
[----:B------:R-:W-:Y:S01]  /*18e0*/  DADD R24, R24, -UR10 ;  /* 0x8000000a18187e29 */ /* 0x000fe20008000000 */
[----:B------:R-:W-:Y:S01]  /*18f0*/  UMOV UR10, 0x80000000 ;  /* 0x80000000000a7882 */ /* 0x000fe20000000000 */
[----:B------:R-:W-:Y:S01]  /*1900*/  DFMA R30, R18, R18, -R26 ;  /* 0x00000012121e722b */ /* 0x000fe2000000081a */
[----:B------:R-:W-:-:S07]  /*1910*/  UMOV UR11, 0x43300000 ;  /* 0x43300000000b7882 */ /* 0x000fce0000000000 */
[C---:B------:R-:W-:Y:S02]  /*1920*/  DFMA R28, R18.reuse, R28, R30 ;  /* 0x0000001c121c722b */ /* 0x040fe4000000001e */
[----:B------:R-:W-:-:S08]  /*1930*/  DMUL R30, R18, R26 ;  /* 0x0000001a121e7228 */ /* 0x000fd00000000000 */
[----:B------:R-:W-:-:S08]  /*1940*/  DFMA R32, R18, R26, -R30 ;  /* 0x0000001a1220722b */ /* 0x000fd0000000081e */
[----:B------:R-:W-:Y:S02]  /*1950*/  DFMA R32, R22, R26, R32 ;  /* 0x0000001a1620722b */ /* 0x000fe40000000020 */
[----:B------:R-:W-:-:S06]  /*1960*/  DADD R26, R20, R24 ;  /* 0x00000000141a7229 */ /* 0x000fcc0000000018 */
[----:B------:R-:W-:Y:S02]  /*1970*/  DFMA R28, R18, R28, R32 ;  /* 0x0000001c121c722b */ /* 0x000fe40000000020 */
[----:B------:R-:W-:-:S08]  /*1980*/  DADD R32, R20, -R26 ;  /* 0x0000000014207229 */ /* 0x000fd0000000081a */
[----:B------:R-:W-:Y:S02]  /*1990*/  DADD R32, R24, R32 ;  /* 0x0000000018207229 */ /* 0x000fe40000000020 */
[----:B------:R-:W-:-:S08]  /*19a0*/  DMUL R24, R26, R30 ;  /* 0x0000001e1a187228 */ /* 0x000fd00000000000 */
[----:B------:R-:W-:-:S08]  /*19b0*/  DFMA R20, R26, R30, -R24 ;  /* 0x0000001e1a14722b */ /* 0x000fd00000000818 */
[----:B------:R-:W-:-:S08]  /*19c0*/  DFMA R20, R26, R28, R20 ;  /* 0x0000001c1a14722b */ /* 0x000fd00000000014 */
[----:B------:R-:W-:-:S08]  /*19d0*/  DFMA R32, R32, R30, R20 ;  /* 0x0000001e2020722b */ /* 0x000fd00000000014 */
[----:B------:R-:W-:-:S08]  /*19e0*/  DADD R26, R24, R32 ;  /* 0x00000000181a7229 */ /* 0x000fd00000000020 */
[--C-:B------:R-:W-:Y:S02]  /*19f0*/  DADD R20, R18, R26.reuse ;  /* 0x0000000012147229 */ /* 0x100fe4000000001a */
[----:B------:R-:W-:-:S06]  /*1a00*/  DADD R24, R24, -R26 ;  /* 0x0000000018187229 */ /* 0x000fcc000000081a */
[----:B------:R-:W-:Y:S02]  /*1a10*/  DADD R18, R18, -R20 ;  /* 0x0000000012127229 */ /* 0x000fe40000000814 */
[----:B------:R-:W-:-:S06]  /*1a20*/  DADD R24, R32, R24 ;  /* 0x0000000020187229 */ /* 0x000fcc0000000018 */
[----:B------:R-:W-:-:S08]  /*1a30*/  DADD R18, R26, R18 ;  /* 0x000000001a127229 */ /* 0x000fd00000000012 */
[----:B------:R-:W-:Y:S01]  /*1a40*/  DADD R18, R24, R18 ;  /* 0x0000000018127229 */ /* 0x000fe20000000012 */
[C---:B------:R-:W-:Y:S02]  /*1a50*/  VIADD R24, R37.reuse, 0xfffffc01 ;  /* 0xfffffc0125187836 */ /* 0x040fe40000000000 */
[----:B------:R-:W-:-:S05]  /*1a60*/  @P2 VIADD R24, R37, 0xfffffc02 ;  /* 0xfffffc0225182836 */ /* 0x000fca0000000000 */
[----:B------:R-:W-:Y:S01]  /*1a70*/  DADD R26, R22, R18 ;  /* 0x00000000161a7229 */ /* 0x000fe20000000012 */
[----:B------:R-:W-:Y:S01]  /*1a80*/  LOP3.LUT R22, R24, 0x80000000, RZ, 0x3c, !PT ;  /* 0x8000000018167812 */ /* 0x000fe200078e3cff */
[----:B------:R-:W-:-:S06]  /*1a90*/  IMAD.MOV.U32 R23, RZ, RZ, 0x43300000 ;  /* 0x43300000ff177424 */ /* 0x000fcc00078e00ff */
[----:B------:R-:W-:Y:S02]  /*1aa0*/  DADD R24, R20, R26 ;  /* 0x0000000014187229 */ /* 0x000fe4000000001a */
[----:B------:R-:W-:Y:S01]  /*1ab0*/  DADD R22, R22, -UR10 ;  /* 0x8000000a16167e29 */ /* 0x000fe20008000000 */
[----:B------:R-:W-:Y:S01]  /*1ac0*/  UMOV UR10, 0xfefa39ef ;  /* 0xfefa39ef000a7882 */ /* 0x000fe20000000000 */
[----:B------:R-:W-:-:S04]  /*1ad0*/  UMOV UR11, 0x3fe62e42 ;  /* 0x3fe62e42000b7882 */ /* 0x000fc80000000000 */
[--C-:B------:R-:W-:Y:S02]  /*1ae0*/  DADD R28, R20, -R24.reuse ;  /* 0x00000000141c7229 */ /* 0x100fe40000000818 */
[----:B------:R-:W-:-:S06]  /*1af0*/  DFMA R18, R22, UR10, R24 ;  /* 0x0000000a16127c2b */ /* 0x000fcc0008000018 */
[----:B------:R-:W-:Y:S02]  /*1b00*/  DADD R28, R26, R28 ;  /* 0x000000001a1c7229 */ /* 0x000fe4000000001c */
[----:B------:R-:W-:Y:S01]  /*1b10*/  DFMA R20, R22, -UR10, R18 ;  /* 0x8000000a16147c2b */ /* 0x000fe20008000012 */
[----:B------:R-:W-:Y:S01]  /*1b20*/  LOP3.LUT R27, R3, 0xff0fffff, RZ, 0xc0, !PT ;  /* 0xff0fffff031b7812 */ /* 0x000fe200078ec0ff */
[----:B------:R-:W-:-:S06]  /*1b30*/  IMAD.MOV.U32 R26, RZ, RZ, R2 ;  /* 0x000000ffff1a7224 */ /* 0x000fcc00078e0002 */
[----:B------:R-:W-:-:S08]  /*1b40*/  DADD R20, -R24, R20 ;  /* 0x0000000018147229 */ /* 0x000fd00000000114 */
[----:B------:R-:W-:-:S08]  /*1b50*/  DADD R20, R28, -R20 ;  /* 0x000000001c147229 */ /* 0x000fd00000000814 */
[----:B------:R-:W-:Y:S01]  /*1b60*/  DFMA R22, R22, UR12, R20 ;  /* 0x0000000c16167c2b */ /* 0x000fe20008000014 */
[----:B------:R-:W-:-:S05]  /*1b70*/  IMAD.SHL.U32 R20, R3, 0x2, RZ ;  /* 0x0000000203147824 */ /* 0x000fca00078e00ff */
[----:B------:R-:W-:Y:S02]  /*1b80*/  ISETP.GT.U32.AND P1, PT, R20, -0x2000001, PT ;  /* 0xfdffffff1400780c */ /* 0x000fe40003f24070 */
[----:B------:R-:W-:Y:S02]  /*1b90*/  DADD R20, R18, R22 ;  /* 0x0000000012147229 */ /* 0x000fe40000000016 */
[----:B------:R-:W-:-:S06]  /*1ba0*/  SEL R27, R27, R3, P1 ;  /* 0x000000031b1b7207 */ /* 0x000fcc0000800000 */
[----:B------:R-:W-:Y:S02]  /*1bb0*/  DADD R18, R18, -R20 ;  /* 0x0000000012127229 */ /* 0x000fe40000000814 */
[----:B------:R-:W-:-:S06]  /*1bc0*/  DMUL R28, R20, R26 ;  /* 0x0000001a141c7228 */ /* 0x000fcc0000000000 */
[----:B------:R-:W-:Y:S02]  /*1bd0*/  DADD R18, R22, R18 ;  /* 0x0000000016127229 */ /* 0x000fe40000000012 */
[----:B------:R-:W-:-:S08]  /*1be0*/  DFMA R20, R20, R26, -R28 ;  /* 0x0000001a1414722b */ /* 0x000fd0000000081c */
[----:B------:R-:W-:Y:S01]  /*1bf0*/  DFMA R26, R18, R26, R20 ;  /* 0x0000001a121a722b */ /* 0x000fe20000000014 */
[----:B------:R-:W-:Y:S02]  /*1c00*/  IMAD.MOV.U32 R20, RZ, RZ, 0x652b82fe ;  /* 0x652b82feff147424 */ /* 0x000fe400078e00ff */
[----:B------:R-:W-:-:S05]  /*1c10*/  IMAD.MOV.U32 R21, RZ, RZ, 0x3ff71547 ;  /* 0x3ff71547ff157424 */ /* 0x000fca00078e00ff */
[----:B------:R-:W-:-:S08]  /*1c20*/  DADD R18, R28, R26 ;  /* 0x000000001c127229 */ /* 0x000fd0000000001a */
[----:B------:R-:W-:Y:S02]  /*1c30*/  DFMA R20, R18, R20, 6.75539944105574400000e+15 ;  /* 0x433800001214742b */ /* 0x000fe40000000014 */
[----:B------:R-:W-:Y:S01]  /*1c40*/  FSETP.GEU.AND P1, PT, |R19|, 4.1917929649353027344, PT ;  /* 0x4086232b1300780b */ /* 0x000fe20003f2e200 */
[----:B------:R-:W-:-:S05]  /*1c50*/  DADD R28, R28, -R18 ;  /* 0x000000001c1c7229 */ /* 0x000fca0000000812 */
[----:B------:R-:W-:-:S03]  /*1c60*/  DADD R22, R20, -6.75539944105574400000e+15 ;  /* 0xc338000014167429 */ /* 0x000fc60000000000 */
[----:B------:R-:W-:-:S05]  /*1c70*/  DADD R26, R26, R28 ;  /* 0x000000001a1a7229 */ /* 0x000fca000000001c */
[----:B------:R-:W-:Y:S01]  /*1c80*/  DFMA R24, R22, -UR10, R18 ;  /* 0x8000000a16187c2b */ /* 0x000fe20008000012 */
[----:B------:R-:W-:Y:S01]  /*1c90*/  UMOV UR10, 0x3b39803f ;  /* 0x3b39803f000a7882 */ /* 0x000fe20000000000 */
[----:B------:R-:W-:-:S06]  /*1ca0*/  UMOV UR11, 0x3c7abc9e ;  /* 0x3c7abc9e000b7882 */ /* 0x000fcc0000000000 */
[----:B------:R-:W-:Y:S01]  /*1cb0*/  DFMA R24, R22, -UR10, R24 ;  /* 0x8000000a16187c2b */ /* 0x000fe20008000018 */
[----:B------:R-:W-:Y:S01]  /*1cc0*/  UMOV UR10, 0x69ce2bdf ;  /* 0x69ce2bdf000a7882 */ /* 0x000fe20000000000 */
[----:B------:R-:W-:Y:S01]  /*1cd0*/  IMAD.MOV.U32 R22, RZ, RZ, -0x35dec16 ;  /* 0xfca213eaff167424 */ /* 0x000fe200078e00ff */
[----:B------:R-:W-:Y:S01]  /*1ce0*/  UMOV UR11, 0x3e5ade15 ;  /* 0x3e5ade15000b7882 */ /* 0x000fe20000000000 */
[----:B------:R-:W-:-:S06]  /*1cf0*/  IMAD.MOV.U32 R23, RZ, RZ, 0x3e928af3 ;  /* 0x3e928af3ff177424 */ /* 0x000fcc00078e00ff */
[----:B------:R-:W-:Y:S01]  /*1d00*/  DFMA R22, R24, UR10, R22 ;  /* 0x0000000a18167c2b */ /* 0x000fe20008000016 */
[----:B------:R-:W-:Y:S01]  /*1d10*/  UMOV UR10, 0x62401315 ;  /* 0x62401315000a7882 */ /* 0x000fe20000000000 */
[----:B------:R-:W-:-:S06]  /*1d20*/  UMOV UR11, 0x3ec71dee ;  /* 0x3ec71dee000b7882 */ /* 0x000fcc0000000000 */
[----:B------:R-:W-:Y:S01]  /*1d30*/  DFMA R22, R24, R22, UR10 ;  /* 0x0000000a18167e2b */ /* 0x000fe20008000016 */
        /* <DEDUP_REMOVED lines=20> */
[----:B------:R-:W-:-:S08]  /*1e80*/  DFMA R22, R24, R22, UR10 ;  /* 0x0000000a18167e2b */ /* 0x000fd00008000016 */
[----:B------:R-:W-:-:S08]  /*1e90*/  DFMA R22, R24, R22, 1 ;  /* 0x3ff000001816742b */ /* 0x000fd00000000016 */
[----:B------:R-:W-:-:S10]  /*1ea0*/  DFMA R22, R24, R22, 1 ;  /* 0x3ff000001816742b */ /* 0x000fd40000000016 */
[----:B------:R-:W-:Y:S02]  /*1eb0*/  IMAD R25, R20, 0x100000, R23 ;  /* 0x0010000014197824 */ /* 0x000fe400078e0217 */
[----:B------:R-:W-:Y:S01]  /*1ec0*/  IMAD.MOV.U32 R24, RZ, RZ, R22 ;  /* 0x000000ffff187224 */ /* 0x000fe200078e0016 */
[----:B------:R-:W-:Y:S06]  /*1ed0*/  @!P1 BRA `(.L_x_31) ;  /* 0x0000000000309947 */ /* 0x000fec0003800000 */
[----:B------:R-:W-:Y:S01]  /*1ee0*/  FSETP.GEU.AND P2, PT, |R19|, 4.2275390625, PT ;  /* 0x408748001300780b */ /* 0x000fe20003f4e200 */
[C---:B------:R-:W-:Y:S02]  /*1ef0*/  DADD R24, R18.reuse, +INF ;  /* 0x7ff0000012187429 */ /* 0x040fe40000000000 */
[----:B------:R-:W-:-:S08]  /*1f00*/  DSETP.GEU.AND P1, PT, R18, RZ, PT ;  /* 0x000000ff1200722a */ /* 0x000fd00003f2e000 */
[----:B------:R-:W-:Y:S02]  /*1f10*/  FSEL R24, R24, RZ, P1 ;  /* 0x000000ff18187208 */ /* 0x000fe40000800000 */
[----:B------:R-:W-:Y:S02]  /*1f20*/  @!P2 LEA.HI R3, R20, R20, RZ, 0x1 ;  /* 0x000000141403a211 */ /* 0x000fe400078f08ff */
[----:B------:R-:W-:Y:S02]  /*1f30*/  FSEL R25, R25, RZ, P1 ;  /* 0x000000ff19197208 */ /* 0x000fe40000800000 */
[----:B------:R-:W-:-:S05]  /*1f40*/  @!P2 SHF.R.S32.HI R3, RZ, 0x1, R3 ;  /* 0x00000001ff03a819 */ /* 0x000fca0000011403 */
[----:B------:R-:W-:Y:S02]  /*1f50*/  @!P2 IMAD.IADD R18, R20, 0x1, -R3 ;  /* 0x000000011412a824 */ /* 0x000fe400078e0a03 */
[----:B------:R-:W-:-:S03]  /*1f60*/  @!P2 IMAD R23, R3, 0x100000, R23 ;  /* 0x001000000317a824 */ /* 0x000fc600078e0217 */
[----:B------:R-:W-:Y:S01]  /*1f70*/  @!P2 LEA R19, R18, 0x3ff00000, 0x14 ;  /* 0x3ff000001213a811 */ /* 0x000fe200078ea0ff */
[----:B------:R-:W-:-:S06]  /*1f80*/  @!P2 IMAD.MOV.U32 R18, RZ, RZ, RZ ;  /* 0x000000ffff12a224 */ /* 0x000fcc00078e00ff */
[----:B------:R-:W-:-:S11]  /*1f90*/  @!P2 DMUL R24, R22, R18 ;  /* 0x000000121618a228 */ /* 0x000fd60000000000 */
.L_x_31:
[----:B------:R-:W-:Y:S01]  /*1fa0*/  DFMA R26, R26, R24, R24 ;  /* 0x000000181a1a722b */ /* 0x000fe20000000018 */
[----:B------:R-:W-:Y:S01]  /*1fb0*/  IMAD.MOV.U32 R37, RZ, RZ, 0x0 ;  /* 0x00000000ff257424 */ /* 0x000fe200078e00ff */
[----:B------:R-:W-:-:S08]  /*1fc0*/  DSETP.NEU.AND P1, PT, |R24|, +INF , PT ;  /* 0x7ff000001800742a */ /* 0x000fd00003f2d200 */
[----:B------:R-:W-:Y:S02]  /*1fd0*/  FSEL R24, R24, R26, !P1 ;  /* 0x0000001a18187208 */ /* 0x000fe40004800000 */
[----:B------:R-:W-:Y:S01]  /*1fe0*/  FSEL R25, R25, R27, !P1 ;  /* 0x0000001b19197208 */ /* 0x000fe20004800000 */
[----:B------:R-:W-:Y:S06]  /*1ff0*/  RET.REL.NODEC R36 `(_Z14get_acc_kernelPdS_S_di) ;  /* 0xffffffe024007950 */ /* 0x000fec0003c3ffff */
.L_x_32:
        /* <DEDUP_REMOVED lines=16> */
.L_x_35:


//--------------------- .text._Z20generate_data_kernelPdS_d --------------------------
	.section	.text._Z20generate_data_kernelPdS_d,"ax",@progbits
	.align	128
        .global         _Z20generate_data_kernelPdS_d
        .type           _Z20generate_data_kernelPdS_d,@function
        .size           _Z20generate_data_kernelPdS_d,(.L_x_39 - _Z20generate_data_kernelPdS_d)
        .other          _Z20generate_data_kernelPdS_d,@"STO_CUDA_ENTRY STV_DEFAULT"
_Z20generate_data_kernelPdS_d:
.text._Z20generate_data_kernelPdS_d:
[----:B------:R-:W-:Y:S01]  /*0000*/  LDC R1, c[0x0][0x37c] ;  /* 0x0000df00ff017b82 */ /* 0x000fe20000000800 */
[----:B------:R-:W-:Y:S05]  /*0010*/  EXIT ;  /* 0x000000000000794d */ /* 0x000fea0003800000 */
.L_x_33:
        /* <DEDUP_REMOVED lines=14> */
.L_x_39:


//--------------------- .nv.global.init           --------------------------
	.section	.nv.global.init,"aw",@progbits
	.align	4
.nv.global.init:
	.type		mrg32k3aM1SubSeq,@object
	.size		mrg32k3aM1SubSeq,(mrg32k3aM2SubSeq - mrg32k3aM1SubSeq)
mrg32k3aM1SubSeq:
        /*0000*/ 	.byte	0x0b, 0xcc, 0xee, 0x04, 0x73, 0x29, 0x8b, 0x6f, 0xf6, 0x53, 0x03, 0xf6, 0x23, 0xf6, 0xea, 0xda
        /* <DEDUP_REMOVED lines=125> */
	.type		mrg32k3aM2SubSeq,@object
	.size		mrg32k3aM2SubSeq,(mrg32k3aM1 - mrg32k3aM2SubSeq)
mrg32k3aM2SubSeq:
        /* <DEDUP_REMOVED lines=126> */
	.type		mrg32k3aM1,@object
	.size		mrg32k3aM1,(mrg32k3aM1Seq - mrg32k3aM1)
mrg32k3aM1:
        /* <DEDUP_REMOVED lines=144> */
	.type		mrg32k3aM1Seq,@object
	.size		mrg32k3aM1Seq,(mrg32k3aM2 - mrg32k3aM1Seq)
mrg32k3aM1Seq:
        /* <DEDUP_REMOVED lines=144> */
	.type		mrg32k3aM2,@object
	.size		mrg32k3aM2,(mrg32k3aM2Seq - mrg32k3aM2)
mrg32k3aM2:
        /* <DEDUP_REMOVED lines=144> */
	.type		mrg32k3aM2Seq,@object
	.size		mrg32k3aM2Seq,(precalc_xorwow_matrix - mrg32k3aM2Seq)
mrg32k3aM2Seq:
        /* <DEDUP_REMOVED lines=144> */
	.type		precalc_xorwow_matrix,@object
	.size		precalc_xorwow_matrix,(precalc_xorwow_offset_matrix - precalc_xorwow_matrix)
precalc_xorwow_matrix:
        /* <DEDUP_REMOVED lines=6400> */
	.type		precalc_xorwow_offset_matrix,@object
	.size		precalc_xorwow_offset_matrix,(.L_1 - precalc_xorwow_offset_matrix)
precalc_xorwow_offset_matrix:
        /* <DEDUP_REMOVED lines=6400> */
.L_1:


//--------------------- .nv.shared.reserved.0     --------------------------
	.section	.nv.shared.reserved.0,"aw",@nobits
	.weak		__nv_reservedSMEM_offset_0_alias
	.size		__nv_reservedSMEM_offset_0_alias, 0, 64
	.other		__nv_reservedSMEM_offset_0_alias,@"STO_CUDA_RESERVED_SHARED STV_DEFAULT"
__nv_reservedSMEM_offset_0_alias:
	.zero		0
	.zero		64


//--------------------- .nv.constant0._Z14get_pos_kernelPdS_S_dii --------------------------
	.section	.nv.constant0._Z14get_pos_kernelPdS_S_dii,"a",@progbits
	.sectionflags	@""
	.align	4
.nv.constant0._Z14get_pos_kernelPdS_S_dii:
	.zero		936


//--------------------- .nv.constant0._Z14get_vel_kernelPdS_d --------------------------
	.section	.nv.constant0._Z14get_vel_kernelPdS_d,"a",@progbits
	.sectionflags	@""
	.align	4
.nv.constant0._Z14get_vel_kernelPdS_d:
	.zero		920


//--------------------- .nv.constant0._Z14get_acc_kernelPdS_S_di --------------------------
	.section	.nv.constant0._Z14get_acc_kernelPdS_S_di,"a",@progbits
	.sectionflags	@""
	.align	4
.nv.constant0._Z14get_acc_kernelPdS_S_di:
	.zero		932


//--------------------- .nv.constant0._Z20generate_data_kernelPdS_d --------------------------
	.section	.nv.constant0._Z20generate_data_kernelPdS_d,"a",@progbits
	.sectionflags	@""
	.align	4
.nv.constant0._Z20generate_data_kernelPdS_d:
	.zero		920


//--------------------- SYMBOLS --------------------------

	.type		.nv.reservedSmem.offset0,@object
	.size		.nv.reservedSmem.offset0,0x4
